// auto-generated by cutlass_sweep.gemm — config: {"arch": "sm_90", "cluster_m": 2, "cluster_n": 1, "dtype": "fp16", "dtype_b": "fp16", "layout": "nt", "stages": 0, "tile_k": 16, "tile_m": 384, "tile_n": 80}
#include "cutlass/cutlass.h"
#include "cutlass/gemm/collective/collective_builder.hpp"
#include "cutlass/gemm/device/gemm_universal_adapter.h"
#include "cutlass/gemm/kernel/gemm_universal.hpp"
#include "cutlass/epilogue/collective/collective_builder.hpp"

using ElemA = cutlass::half_t;
using ElemB = cutlass::half_t;
using ElemCD = cutlass::half_t;
using Acc  = float;
using TileShape    = cute::Shape<cute::_384, cute::_80, cute::_16>;
using ClusterShape = cute::Shape<cute::_2, cute::_1, cute::_1>;

using CollectiveEpilogue = typename cutlass::epilogue::collective::CollectiveBuilder<
    cutlass::arch::Sm90, cutlass::arch::OpClassTensorOp,
    TileShape, ClusterShape,
    cutlass::epilogue::collective::EpilogueTileAuto,
    Acc, Acc,
    ElemCD, cutlass::layout::RowMajor, 128 / cutlass::sizeof_bits<ElemCD>::value,
    ElemCD, cutlass::layout::RowMajor, 128 / cutlass::sizeof_bits<ElemCD>::value,
    cutlass::epilogue::collective::EpilogueScheduleAuto
  >::CollectiveOp;

using CollectiveMainloop = typename cutlass::gemm::collective::CollectiveBuilder<
    cutlass::arch::Sm90, cutlass::arch::OpClassTensorOp,
    ElemA, cutlass::layout::RowMajor, 128 / cutlass::sizeof_bits<ElemA>::value,
    ElemB, cutlass::layout::ColumnMajor, 128 / cutlass::sizeof_bits<ElemB>::value,
    Acc,
    TileShape, ClusterShape,
    cutlass::gemm::collective::StageCountAutoCarveout<static_cast<int>(sizeof(typename CollectiveEpilogue::SharedStorage))>,
    cutlass::gemm::collective::KernelScheduleAuto
  >::CollectiveOp;

using GemmKernel = cutlass::gemm::kernel::GemmUniversal<
    cute::Shape<int,int,int,int>,
    CollectiveMainloop,
    CollectiveEpilogue
>;
using Gemm = cutlass::gemm::device::GemmUniversalAdapter<GemmKernel>;

// Force the device kernel symbol into the cubin without needing a host main.
auto* _anchor = &cutlass::device_kernel<GemmKernel>;


// ===== COMPILED SASS (sm_90a) =====

	.target	sm_90a

	.elftype	@"ET_EXEC"


//--------------------- .note.nv.tkinfo           --------------------------
	.section	.note.nv.tkinfo,"",@"SHT_NOTE"
	.sectionflags	@"SHF_NOTE_NV_TKINFO"
	.tkinfo
        /*0018*/ 	.word	0x00000002
        /*0030*/ 	.string	""
        /*0030*/ 	.string	"ptxas"
        /*0030*/ 	.string	"Cuda compilation tools, release 13.0, V13.0.88"
        /*0030*/ 	.string	"Build cuda_13.0.r13.0/compiler.36424714_0"
        /*0030*/ 	.string	"-arch sm_90a -m 64 "



//--------------------- .note.nv.cuinfo           --------------------------
	.section	.note.nv.cuinfo,"",@"SHT_NOTE"
	.sectionflags	@"SHF_NOTE_NV_CUINFO"
        /*0018*/ 	.short	0x0002
        /*001a*/ 	.short	0x005a
        /*001c*/ 	.short	0x0082
	.zero		2


//--------------------- .nv.info                  --------------------------
	.section	.nv.info,"",@"SHT_CUDA_INFO"
	.align	4


	//----- nvinfo : EIATTR_REGCOUNT
	.align		4
        /*0000*/ 	.byte	0x04, 0x2f
        /*0002*/ 	.short	(.L_15 - .L_14)
	.align		4
.L_14:
        /*0004*/ 	.word	index@(_ZN7cutlass13device_kernelINS_4gemm6kernel13GemmUniversalIN4cute5tupleIJiiiiEEENS1_10collective13CollectiveMmaINS1_34MainloopSm90TmaGmmaWarpSpecializedILi15ENS5_IJNS4_1CILi2EEENSA_ILi1EEESC_EEENS1_35KernelTmaWarpSpecializedCooperativeEEENS5_IJNSA_ILi384EEENSA_ILi80EEENSA_ILi16EEEEEENS_6half_tENS5_IJlSC_lEEESK_SL_NS4_8TiledMMAINS4_8MMA_AtomIJNS4_4SM904GMMA25MMA_64x16x16_F32F16F16_SSILNSP_5MajorE0ELSR_0ELNSP_7ScaleInE1ELSS_1EEEEEENS4_6LayoutISD_NS5_IJSC_NSA_ILi0EEESW_EEEEENS5_IJNS4_10UnderscoreESZ_SZ_EEEEENS4_13SM90_TMA_LOADENS4_14ComposedLayoutINS4_7SwizzleILi1ELi4ELi3EEENS4_18smem_ptr_flag_bitsILi16EEENSV_INS5_IJNSA_ILi8EEESI_EEENS5_IJSI_SC_EEEEEEEvNS4_8identityENS4_23SM90_TMA_LOAD_MULTICASTES1C_vS1D_EENS_8epilogue10collective6detail29Sm90TmaWarpSpecializedAdapterINS1H_15DefaultEpilogueISK_SL_SL_NS1G_6thread17LinearCombinationISK_Li1EffLNS1L_9ScaleType4KindE0ELNS_15FloatRoundStyleE2ESK_EENS1_15EpilogueDefaultEEEEEvvEEEEvNT_6ParamsE)
        /*0008*/ 	.word	0x000000a8


	//----- nvinfo : EIATTR_FRAME_SIZE
	.align		4
.L_15:
        /*000c*/ 	.byte	0x04, 0x11
        /*000e*/ 	.short	(.L_17 - .L_16)
	.align		4
.L_16:
        /*0010*/ 	.word	index@(_ZN7cutlass13device_kernelINS_4gemm6kernel13GemmUniversalIN4cute5tupleIJiiiiEEENS1_10collective13CollectiveMmaINS1_34MainloopSm90TmaGmmaWarpSpecializedILi15ENS5_IJNS4_1CILi2EEENSA_ILi1EEESC_EEENS1_35KernelTmaWarpSpecializedCooperativeEEENS5_IJNSA_ILi384EEENSA_ILi80EEENSA_ILi16EEEEEENS_6half_tENS5_IJlSC_lEEESK_SL_NS4_8TiledMMAINS4_8MMA_AtomIJNS4_4SM904GMMA25MMA_64x16x16_F32F16F16_SSILNSP_5MajorE0ELSR_0ELNSP_7ScaleInE1ELSS_1EEEEEENS4_6LayoutISD_NS5_IJSC_NSA_ILi0EEESW_EEEEENS5_IJNS4_10UnderscoreESZ_SZ_EEEEENS4_13SM90_TMA_LOADENS4_14ComposedLayoutINS4_7SwizzleILi1ELi4ELi3EEENS4_18smem_ptr_flag_bitsILi16EEENSV_INS5_IJNSA_ILi8EEESI_EEENS5_IJSI_SC_EEEEEEEvNS4_8identityENS4_23SM90_TMA_LOAD_MULTICASTES1C_vS1D_EENS_8epilogue10collective6detail29Sm90TmaWarpSpecializedAdapterINS1H_15DefaultEpilogueISK_SL_SL_NS1G_6thread17LinearCombinationISK_Li1EffLNS1L_9ScaleType4KindE0ELNS_15FloatRoundStyleE2ESK_EENS1_15EpilogueDefaultEEEEEvvEEEEvNT_6ParamsE)
        /*0014*/ 	.word	0x00000000


	//----- nvinfo : EIATTR_MIN_STACK_SIZE
	.align		4
.L_17:
        /*0018*/ 	.byte	0x04, 0x12
        /*001a*/ 	.short	(.L_19 - .L_18)
	.align		4
.L_18:
        /*001c*/ 	.word	index@(_ZN7cutlass13device_kernelINS_4gemm6kernel13GemmUniversalIN4cute5tupleIJiiiiEEENS1_10collective13CollectiveMmaINS1_34MainloopSm90TmaGmmaWarpSpecializedILi15ENS5_IJNS4_1CILi2EEENSA_ILi1EEESC_EEENS1_35KernelTmaWarpSpecializedCooperativeEEENS5_IJNSA_ILi384EEENSA_ILi80EEENSA_ILi16EEEEEENS_6half_tENS5_IJlSC_lEEESK_SL_NS4_8TiledMMAINS4_8MMA_AtomIJNS4_4SM904GMMA25MMA_64x16x16_F32F16F16_SSILNSP_5MajorE0ELSR_0ELNSP_7ScaleInE1ELSS_1EEEEEENS4_6LayoutISD_NS5_IJSC_NSA_ILi0EEESW_EEEEENS5_IJNS4_10UnderscoreESZ_SZ_EEEEENS4_13SM90_TMA_LOADENS4_14ComposedLayoutINS4_7SwizzleILi1ELi4ELi3EEENS4_18smem_ptr_flag_bitsILi16EEENSV_INS5_IJNSA_ILi8EEESI_EEENS5_IJSI_SC_EEEEEEEvNS4_8identityENS4_23SM90_TMA_LOAD_MULTICASTES1C_vS1D_EENS_8epilogue10collective6detail29Sm90TmaWarpSpecializedAdapterINS1H_15DefaultEpilogueISK_SL_SL_NS1G_6thread17LinearCombinationISK_Li1EffLNS1L_9ScaleType4KindE0ELNS_15FloatRoundStyleE2ESK_EENS1_15EpilogueDefaultEEEEEvvEEEEvNT_6ParamsE)
        /*0020*/ 	.word	0x00000000
.L_19:


//--------------------- .nv.compat                --------------------------
	.section	.nv.compat,"",@"SHT_CUDA_COMPAT_INFO"
	.align	4
        /*0000*/ 	.byte	0x02, 0x09, 0x01, 0x00, 0x02, 0x02, 0x04, 0x00, 0x02, 0x05, 0x05, 0x00, 0x03, 0x07, 0x01, 0x01
        /*0010*/ 	.byte	0x02, 0x03, 0x01, 0x00, 0x02, 0x06, 0x01, 0x00, 0x04, 0x0b, 0x08, 0x00, 0x00, 0x00, 0x00, 0x00
        /*0020*/ 	.byte	0x00, 0x00, 0x00, 0x00


//--------------------- .nv.info._ZN7cutlass13device_kernelINS_4gemm6kernel13GemmUniversalIN4cute5tupleIJiiiiEEENS1_10collective13CollectiveMmaINS1_34MainloopSm90TmaGmmaWarpSpecializedILi15ENS5_IJNS4_1CILi2EEENSA_ILi1EEESC_EEENS1_35KernelTmaWarpSpecializedCooperativeEEENS5_IJNSA_ILi384EEENSA_ILi80EEENSA_ILi16EEEEEENS_6half_tENS5_IJlSC_lEEESK_SL_NS4_8TiledMMAINS4_8MMA_AtomIJNS4_4SM904GMMA25MMA_64x16x16_F32F16F16_SSILNSP_5MajorE0ELSR_0ELNSP_7ScaleInE1ELSS_1EEEEEENS4_6LayoutISD_NS5_IJSC_NSA_ILi0EEESW_EEEEENS5_IJNS4_10UnderscoreESZ_SZ_EEEEENS4_13SM90_TMA_LOADENS4_14ComposedLayoutINS4_7SwizzleILi1ELi4ELi3EEENS4_18smem_ptr_flag_bitsILi16EEENSV_INS5_IJNSA_ILi8EEESI_EEENS5_IJSI_SC_EEEEEEEvNS4_8identityENS4_23SM90_TMA_LOAD_MULTICASTES1C_vS1D_EENS_8epilogue10collective6detail29Sm90TmaWarpSpecializedAdapterINS1H_15DefaultEpilogueISK_SL_SL_NS1G_6thread17LinearCombinationISK_Li1EffLNS1L_9ScaleType4KindE0ELNS_15FloatRoundStyleE2ESK_EENS1_15EpilogueDefaultEEEEEvvEEEEvNT_6ParamsE --------------------------
	.section	.nv.info._ZN7cutlass13device_kernelINS_4gemm6kernel13GemmUniversalIN4cute5tupleIJiiiiEEENS1_10collective13CollectiveMmaINS1_34MainloopSm90TmaGmmaWarpSpecializedILi15ENS5_IJNS4_1CILi2EEENSA_ILi1EEESC_EEENS1_35KernelTmaWarpSpecializedCooperativeEEENS5_IJNSA_ILi384EEENSA_ILi80EEENSA_ILi16EEEEEENS_6half_tENS5_IJlSC_lEEESK_SL_NS4_8TiledMMAINS4_8MMA_AtomIJNS4_4SM904GMMA25MMA_64x16x16_F32F16F16_SSILNSP_5MajorE0ELSR_0ELNSP_7ScaleInE1ELSS_1EEEEEENS4_6LayoutISD_NS5_IJSC_NSA_ILi0EEESW_EEEEENS5_IJNS4_10UnderscoreESZ_SZ_EEEEENS4_13SM90_TMA_LOADENS4_14ComposedLayoutINS4_7SwizzleILi1ELi4ELi3EEENS4_18smem_ptr_flag_bitsILi16EEENSV_INS5_IJNSA_ILi8EEESI_EEENS5_IJSI_SC_EEEEEEEvNS4_8identityENS4_23SM90_TMA_LOAD_MULTICASTES1C_vS1D_EENS_8epilogue10collective6detail29Sm90TmaWarpSpecializedAdapterINS1H_15DefaultEpilogueISK_SL_SL_NS1G_6thread17LinearCombinationISK_Li1EffLNS1L_9ScaleType4KindE0ELNS_15FloatRoundStyleE2ESK_EENS1_15EpilogueDefaultEEEEEvvEEEEvNT_6ParamsE,"",@"SHT_CUDA_INFO"
	.sectionflags	@""
	.align	4


	//----- nvinfo : EIATTR_CUDA_API_VERSION
	.align		4
        /*0000*/ 	.byte	0x04, 0x37
        /*0002*/ 	.short	(.L_21 - .L_20)
.L_20:
        /*0004*/ 	.word	0x00000082


	//----- nvinfo : EIATTR_KPARAM_INFO
	.align		4
.L_21:
        /*0008*/ 	.byte	0x04, 0x17
        /*000a*/ 	.short	(.L_23 - .L_22)
.L_22:
        /*000c*/ 	.word	0x00000000
        /*0010*/ 	.short	0x0000
        /*0012*/ 	.short	0x0070
        /*0014*/ 	.byte	0x00, 0xf0, 0x01, 0x10


	//----- nvinfo : EIATTR_SPARSE_MMA_MASK
	.align		4
.L_23:
        /*0018*/ 	.byte	0x03, 0x50
        /*001a*/ 	.short	0x0000


	//----- nvinfo : EIATTR_MAXREG_COUNT
	.align		4
        /*001c*/ 	.byte	0x03, 0x1b
        /*001e*/ 	.short	0x00a8


	//----- nvinfo : EIATTR_NUM_BARRIERS
	.align		4
        /*0020*/ 	.byte	0x02, 0x4c
        /*0022*/ 	.byte	0x01
	.zero		1


	//----- nvinfo : EIATTR_EXTERNS
	.align		4
        /*0024*/ 	.byte	0x04, 0x0f
        /*0026*/ 	.short	(.L_25 - .L_24)


	//   ....[0]....
	.align		4
.L_24:
        /*0028*/ 	.word	index@(__assertfail)


	//----- nvinfo : EIATTR_MERCURY_ISA_VERSION
	.align		4
.L_25:
        /*002c*/ 	.byte	0x03, 0x5f
        /*002e*/ 	.short	0x0101


	//----- nvinfo : EIATTR_INT_WARP_WIDE_INSTR_OFFSETS
	.align		4
        /*0030*/ 	.byte	0x04, 0x31
        /*0032*/ 	.short	(.L_27 - .L_26)


	//   ....[0]....
.L_26:
        /*0034*/ 	.word	0x00000610


	//   ....[1]....
        /*0038*/ 	.word	0x00000640


	//   ....[2]....
        /*003c*/ 	.word	0x00000800


	//----- nvinfo : EIATTR_COOP_GROUP_MASK_REGIDS
	.align		4
.L_27:
        /*0040*/ 	.byte	0x04, 0x29
        /*0042*/ 	.short	(.L_29 - .L_28)


	//   ....[0]....
.L_28:
        /*0044*/ 	.word	0xffffffff


	//   ....[1]....
        /*0048*/ 	.word	0xffffffff


	//   ....[2]....
        /*004c*/ 	.word	0xffffffff


	//   ....[3]....
        /*0050*/ 	.word	0xffffffff


	//   ....[4]....
        /*0054*/ 	.word	0xffffffff


	//   ....[5]....
        /*0058*/ 	.word	0xffffffff


	//----- nvinfo : EIATTR_COOP_GROUP_INSTR_OFFSETS
	.align		4
.L_29:
        /*005c*/ 	.byte	0x04, 0x28
        /*005e*/ 	.short	(.L_31 - .L_30)


	//   ....[0]....
.L_30:
        /*0060*/ 	.word	0x00000060


	//   ....[1]....
        /*0064*/ 	.word	0x00000070


	//   ....[2]....
        /*0068*/ 	.word	0x00000130


	//   ....[3]....
        /*006c*/ 	.word	0x00000460


	//   ....[4]....
        /*0070*/ 	.word	0x00000980


	//   ....[5]....
        /*0074*/ 	.word	0x000013d0


	//----- nvinfo : EIATTR_REG_RECONFIG
	.align		4
.L_31:
        /*0078*/ 	.byte	0x01, 0x54
	.zero		2


	//----- nvinfo : EIATTR_SYSCALL_OFFSETS
	.align		4
        /*007c*/ 	.byte	0x04, 0x46
        /*007e*/ 	.short	(.L_33 - .L_32)


	//   ....[0]....
.L_32:
        /*0080*/ 	.word	0x00001590


	//----- nvinfo : EIATTR_MBARRIER_INSTR_OFFSETS
	.align		4
.L_33:
        /*0084*/ 	.byte	0x04, 0x39
        /*0086*/ 	.short	(.L_35 - .L_34)


	//   ....[0]....
.L_34:
        /*0088*/ 	.word	0x00000250
        /*008c*/ 	.word	0x000000ff
        /*0090*/ 	.word	0x00000000
        /*0094*/ 	.short	0x0100
        /*0096*/ 	.byte	0x08
	.zero		1


	//   ....[1]....
        /*0098*/ 	.word	0x00000260
        /*009c*/ 	.word	0x000000ff
        /*00a0*/ 	.word	0x00000078
        /*00a4*/ 	.short	0x0100
        /*00a6*/ 	.byte	0x08
	.zero		1


	//   ....[2]....
        /*00a8*/ 	.word	0x00000270
        /*00ac*/ 	.word	0x000000ff
        /*00b0*/ 	.word	0x00000008
        /*00b4*/ 	.short	0x0100
        /*00b6*/ 	.byte	0x08
	.zero		1


	//   ....[3]....
        /*00b8*/ 	.word	0x00000280
        /*00bc*/ 	.word	0x000000ff
        /*00c0*/ 	.word	0x00000080
        /*00c4*/ 	.short	0x0100
        /*00c6*/ 	.byte	0x08
	.zero		1


	//   ....[4]....
        /*00c8*/ 	.word	0x00000290
        /*00cc*/ 	.word	0x000000ff
        /*00d0*/ 	.word	0x00000010
        /*00d4*/ 	.short	0x0100
        /*00d6*/ 	.byte	0x08
	.zero		1


	//   ....[5]....
        /*00d8*/ 	.word	0x000002a0
        /*00dc*/ 	.word	0x000000ff
        /*00e0*/ 	.word	0x00000088
        /*00e4*/ 	.short	0x0100
        /*00e6*/ 	.byte	0x08
	.zero		1


	//   ....[6]....
        /*00e8*/ 	.word	0x000002b0
        /*00ec*/ 	.word	0x000000ff
        /*00f0*/ 	.word	0x00000018
        /*00f4*/ 	.short	0x0100
        /*00f6*/ 	.byte	0x08
	.zero		1


	//   ....[7]....
        /*00f8*/ 	.word	0x000002c0
        /*00fc*/ 	.word	0x000000ff
        /*0100*/ 	.word	0x00000090
        /*0104*/ 	.short	0x0100
        /*0106*/ 	.byte	0x08
	.zero		1


	//   ....[8]....
        /*0108*/ 	.word	0x000002d0
        /*010c*/ 	.word	0x000000ff
        /*0110*/ 	.word	0x00000020
        /*0114*/ 	.short	0x0100
        /*0116*/ 	.byte	0x08
	.zero		1


	//   ....[9]....
        /*0118*/ 	.word	0x000002e0
        /*011c*/ 	.word	0x000000ff
        /*0120*/ 	.word	0x00000098
        /*0124*/ 	.short	0x0100
        /*0126*/ 	.byte	0x08
	.zero		1


	//   ....[10]....
        /*0128*/ 	.word	0x000002f0
        /*012c*/ 	.word	0x000000ff
        /*0130*/ 	.word	0x00000028
        /*0134*/ 	.short	0x0100
        /*0136*/ 	.byte	0x08
	.zero		1


	//   ....[11]....
        /*0138*/ 	.word	0x00000300
        /*013c*/ 	.word	0x000000ff
        /*0140*/ 	.word	0x000000a0
        /*0144*/ 	.short	0x0100
        /*0146*/ 	.byte	0x08
	.zero		1


	//   ....[12]....
        /*0148*/ 	.word	0x00000310
        /*014c*/ 	.word	0x000000ff
        /*0150*/ 	.word	0x00000030
        /*0154*/ 	.short	0x0100
        /*0156*/ 	.byte	0x08
	.zero		1


	//   ....[13]....
        /*0158*/ 	.word	0x00000320
        /*015c*/ 	.word	0x000000ff
        /*0160*/ 	.word	0x000000a8
        /*0164*/ 	.short	0x0100
        /*0166*/ 	.byte	0x08
	.zero		1


	//   ....[14]....
        /*0168*/ 	.word	0x00000330
        /*016c*/ 	.word	0x000000ff
        /*0170*/ 	.word	0x00000038
        /*0174*/ 	.short	0x0100
        /*0176*/ 	.byte	0x08
	.zero		1


	//   ....[15]....
        /*0178*/ 	.word	0x00000340
        /*017c*/ 	.word	0x000000ff
        /*0180*/ 	.word	0x000000b0
        /*0184*/ 	.short	0x0100
        /*0186*/ 	.byte	0x08
	.zero		1


	//   ....[16]....
        /*0188*/ 	.word	0x00000350
        /*018c*/ 	.word	0x000000ff
        /*0190*/ 	.word	0x00000040
        /*0194*/ 	.short	0x0100
        /*0196*/ 	.byte	0x08
	.zero		1


	//   ....[17]....
        /*0198*/ 	.word	0x00000360
        /*019c*/ 	.word	0x000000ff
        /*01a0*/ 	.word	0x000000b8
        /*01a4*/ 	.short	0x0100
        /*01a6*/ 	.byte	0x08
	.zero		1


	//   ....[18]....
        /*01a8*/ 	.word	0x00000370
        /*01ac*/ 	.word	0x000000ff
        /*01b0*/ 	.word	0x00000048
        /*01b4*/ 	.short	0x0100
        /*01b6*/ 	.byte	0x08
	.zero		1


	//   ....[19]....
        /*01b8*/ 	.word	0x00000380
        /*01bc*/ 	.word	0x000000ff
        /*01c0*/ 	.word	0x000000c0
        /*01c4*/ 	.short	0x0100
        /*01c6*/ 	.byte	0x08
	.zero		1


	//   ....[20]....
        /*01c8*/ 	.word	0x00000390
        /*01cc*/ 	.word	0x000000ff
        /*01d0*/ 	.word	0x00000050
        /*01d4*/ 	.short	0x0100
        /*01d6*/ 	.byte	0x08
	.zero		1


	//   ....[21]....
        /*01d8*/ 	.word	0x000003a0
        /*01dc*/ 	.word	0x000000ff
        /*01e0*/ 	.word	0x000000c8
        /*01e4*/ 	.short	0x0100
        /*01e6*/ 	.byte	0x08
	.zero		1


	//   ....[22]....
        /*01e8*/ 	.word	0x000003b0
        /*01ec*/ 	.word	0x000000ff
        /*01f0*/ 	.word	0x00000058
        /*01f4*/ 	.short	0x0100
        /*01f6*/ 	.byte	0x08
	.zero		1


	//   ....[23]....
        /*01f8*/ 	.word	0x000003c0
        /*01fc*/ 	.word	0x000000ff
        /*0200*/ 	.word	0x000000d0
        /*0204*/ 	.short	0x0100
        /*0206*/ 	.byte	0x08
	.zero		1


	//   ....[24]....
        /*0208*/ 	.word	0x000003d0
        /*020c*/ 	.word	0x000000ff
        /*0210*/ 	.word	0x00000060
        /*0214*/ 	.short	0x0100
        /*0216*/ 	.byte	0x08
	.zero		1


	//   ....[25]....
        /*0218*/ 	.word	0x000003e0
        /*021c*/ 	.word	0x000000ff
        /*0220*/ 	.word	0x000000d8
        /*0224*/ 	.short	0x0100
        /*0226*/ 	.byte	0x08
	.zero		1


	//   ....[26]....
        /*0228*/ 	.word	0x000003f0
        /*022c*/ 	.word	0x000000ff
        /*0230*/ 	.word	0x00000068
        /*0234*/ 	.short	0x0100
        /*0236*/ 	.byte	0x08
	.zero		1


	//   ....[27]....
        /*0238*/ 	.word	0x00000400
        /*023c*/ 	.word	0x000000ff
        /*0240*/ 	.word	0x000000e0
        /*0244*/ 	.short	0x0100
        /*0246*/ 	.byte	0x08
	.zero		1


	//   ....[28]....
        /*0248*/ 	.word	0x00000410
        /*024c*/ 	.word	0x000000ff
        /*0250*/ 	.word	0x00000070
        /*0254*/ 	.short	0x0100
        /*0256*/ 	.byte	0x08
	.zero		1


	//   ....[29]....
        /*0258*/ 	.word	0x00000420
        /*025c*/ 	.word	0x000000ff
        /*0260*/ 	.word	0x000000e8
        /*0264*/ 	.short	0x0100
        /*0266*/ 	.byte	0x08
	.zero		1


	//   ....[30]....
        /*0268*/ 	.word	0x00000880
        /*026c*/ 	.word	0x000000ff
        /*0270*/ 	.word	0x00000100
        /*0274*/ 	.short	0x0100
        /*0276*/ 	.byte	0x06
	.zero		1


	//   ....[31]....
        /*0278*/ 	.word	0x00000910
        /*027c*/ 	.word	0x000000ff
        /*0280*/ 	.word	0x00000108
        /*0284*/ 	.short	0x0100
        /*0286*/ 	.byte	0x06
	.zero		1


	//   ....[32]....
        /*0288*/ 	.word	0x00001610
        /*028c*/ 	.word	0x00000003
        /*0290*/ 	.word	0x00000000
        /*0294*/ 	.short	0x010a
        /*0296*/ 	.byte	0x3f
	.zero		1


	//   ....[33]....
        /*0298*/ 	.word	0x00001650
        /*029c*/ 	.word	0x00000003
        /*02a0*/ 	.word	0x00000000
        /*02a4*/ 	.short	0x010a
        /*02a6*/ 	.byte	0x3f
	.zero		1


	//   ....[34]....
        /*02a8*/ 	.word	0x00001d60
        /*02ac*/ 	.word	0x000000ff
        /*02b0*/ 	.word	0x00000000
        /*02b4*/ 	.short	0x010a
        /*02b6*/ 	.byte	0x07
	.zero		1


	//   ....[35]....
        /*02b8*/ 	.word	0x00001da0
        /*02bc*/ 	.word	0x000000ff
        /*02c0*/ 	.word	0x00000000
        /*02c4*/ 	.short	0x010a
        /*02c6*/ 	.byte	0x07
	.zero		1


	//   ....[36]....
        /*02c8*/ 	.word	0x00002390
        /*02cc*/ 	.word	0x00000005
        /*02d0*/ 	.word	0x00000000
        /*02d4*/ 	.short	0x0101
        /*02d6*/ 	.byte	0x3f
	.zero		1


	//   ....[37]....
        /*02d8*/ 	.word	0x00002550
        /*02dc*/ 	.word	0x00000003
        /*02e0*/ 	.word	0x00000000
        /*02e4*/ 	.short	0x0101
        /*02e6*/ 	.byte	0x3f
	.zero		1


	//   ....[38]....
        /*02e8*/ 	.word	0x0000b420
        /*02ec*/ 	.word	0x00000014
        /*02f0*/ 	.word	0x00000078
        /*02f4*/ 	.short	0x010a
        /*02f6*/ 	.byte	0x3f
	.zero		1


	//   ....[39]....
        /*02f8*/ 	.word	0x0000b7a0
        /*02fc*/ 	.word	0x00000003
        /*0300*/ 	.word	0x00000108
        /*0304*/ 	.short	0x0101
        /*0306*/ 	.byte	0x3f
	.zero		1


	//   ....[40]....
        /*0308*/ 	.word	0x0000bef0
        /*030c*/ 	.word	0x00000007
        /*0310*/ 	.word	0x00000000
        /*0314*/ 	.short	0x010a
        /*0316*/ 	.byte	0x3f
	.zero		1


	//   ....[41]....
        /*0318*/ 	.word	0x0000bf70
        /*031c*/ 	.word	0x00000008
        /*0320*/ 	.word	0x00000000
        /*0324*/ 	.short	0x010a
        /*0326*/ 	.byte	0x3f
	.zero		1


	//   ....[42]....
        /*0328*/ 	.word	0x0000c000
        /*032c*/ 	.word	0x00000009
        /*0330*/ 	.word	0x00000000
        /*0334*/ 	.short	0x010a
        /*0336*/ 	.byte	0x3f
	.zero		1


	//   ....[43]....
        /*0338*/ 	.word	0x0000c090
        /*033c*/ 	.word	0x00000008
        /*0340*/ 	.word	0x00000000
        /*0344*/ 	.short	0x010a
        /*0346*/ 	.byte	0x3f
	.zero		1


	//   ....[44]....
        /*0348*/ 	.word	0x0000c120
        /*034c*/ 	.word	0x00000009
        /*0350*/ 	.word	0x00000000
        /*0354*/ 	.short	0x010a
        /*0356*/ 	.byte	0x3f
	.zero		1


	//   ....[45]....
        /*0358*/ 	.word	0x0000c1b0
        /*035c*/ 	.word	0x00000008
        /*0360*/ 	.word	0x00000000
        /*0364*/ 	.short	0x010a
        /*0366*/ 	.byte	0x3f
	.zero		1


	//   ....[46]....
        /*0368*/ 	.word	0x0000c240
        /*036c*/ 	.word	0x00000009
        /*0370*/ 	.word	0x00000000
        /*0374*/ 	.short	0x010a
        /*0376*/ 	.byte	0x3f
	.zero		1


	//   ....[47]....
        /*0378*/ 	.word	0x0000c2d0
        /*037c*/ 	.word	0x00000008
        /*0380*/ 	.word	0x00000000
        /*0384*/ 	.short	0x010a
        /*0386*/ 	.byte	0x3f
	.zero		1


	//   ....[48]....
        /*0388*/ 	.word	0x0000c360
        /*038c*/ 	.word	0x00000009
        /*0390*/ 	.word	0x00000000
        /*0394*/ 	.short	0x010a
        /*0396*/ 	.byte	0x3f
	.zero		1


	//   ....[49]....
        /*0398*/ 	.word	0x0000c3f0
        /*039c*/ 	.word	0x00000008
        /*03a0*/ 	.word	0x00000000
        /*03a4*/ 	.short	0x010a
        /*03a6*/ 	.byte	0x3f
	.zero		1


	//   ....[50]....
        /*03a8*/ 	.word	0x0000c480
        /*03ac*/ 	.word	0x00000009
        /*03b0*/ 	.word	0x00000000
        /*03b4*/ 	.short	0x010a
        /*03b6*/ 	.byte	0x3f
	.zero		1


	//   ....[51]....
        /*03b8*/ 	.word	0x0000c510
        /*03bc*/ 	.word	0x00000008
        /*03c0*/ 	.word	0x00000000
        /*03c4*/ 	.short	0x010a
        /*03c6*/ 	.byte	0x3f
	.zero		1


	//   ....[52]....
        /*03c8*/ 	.word	0x0000c5a0
        /*03cc*/ 	.word	0x00000009
        /*03d0*/ 	.word	0x00000000
        /*03d4*/ 	.short	0x010a
        /*03d6*/ 	.byte	0x3f
	.zero		1


	//   ....[53]....
        /*03d8*/ 	.word	0x0000c630
        /*03dc*/ 	.word	0x00000006
        /*03e0*/ 	.word	0x00000000
        /*03e4*/ 	.short	0x010a
        /*03e6*/ 	.byte	0x3f
	.zero		1


	//   ....[54]....
        /*03e8*/ 	.word	0x0000c6c0
        /*03ec*/ 	.word	0x00000003
        /*03f0*/ 	.word	0x00000000
        /*03f4*/ 	.short	0x010a
        /*03f6*/ 	.byte	0x3f
	.zero		1


	//   ....[55]....
        /*03f8*/ 	.word	0x0000c720
        /*03fc*/ 	.word	0x00000003
        /*0400*/ 	.word	0x00000000
        /*0404*/ 	.short	0x010a
        /*0406*/ 	.byte	0x3f
	.zero		1


	//   ....[56]....
        /*0408*/ 	.word	0x0000c780
        /*040c*/ 	.word	0x00000006
        /*0410*/ 	.word	0x00000000
        /*0414*/ 	.short	0x010a
        /*0416*/ 	.byte	0x3f
	.zero		1


	//   ....[57]....
        /*0418*/ 	.word	0x0000c850
        /*041c*/ 	.word	0x00000014
        /*0420*/ 	.word	0x00000078
        /*0424*/ 	.short	0x010a
        /*0426*/ 	.byte	0x3f
	.zero		1


	//   ....[58]....
        /*0428*/ 	.word	0x0000c920
        /*042c*/ 	.word	0x00000007
        /*0430*/ 	.word	0x00000000
        /*0434*/ 	.short	0x010a
        /*0436*/ 	.byte	0x3f
	.zero		1


	//   ....[59]....
        /*0438*/ 	.word	0x0000c970
        /*043c*/ 	.word	0x00000008
        /*0440*/ 	.word	0x00000000
        /*0444*/ 	.short	0x010a
        /*0446*/ 	.byte	0x3f
	.zero		1


	//   ....[60]....
        /*0448*/ 	.word	0x0000c9c0
        /*044c*/ 	.word	0x00000009
        /*0450*/ 	.word	0x00000000
        /*0454*/ 	.short	0x010a
        /*0456*/ 	.byte	0x3f
	.zero		1


	//   ....[61]....
        /*0458*/ 	.word	0x0000ca10
        /*045c*/ 	.word	0x00000008
        /*0460*/ 	.word	0x00000000
        /*0464*/ 	.short	0x010a
        /*0466*/ 	.byte	0x3f
	.zero		1


	//   ....[62]....
        /*0468*/ 	.word	0x0000ca60
        /*046c*/ 	.word	0x00000009
        /*0470*/ 	.word	0x00000000
        /*0474*/ 	.short	0x010a
        /*0476*/ 	.byte	0x3f
	.zero		1


	//   ....[63]....
        /*0478*/ 	.word	0x0000cab0
        /*047c*/ 	.word	0x00000008
        /*0480*/ 	.word	0x00000000
        /*0484*/ 	.short	0x010a
        /*0486*/ 	.byte	0x3f
	.zero		1


	//   ....[64]....
        /*0488*/ 	.word	0x0000cb00
        /*048c*/ 	.word	0x00000009
        /*0490*/ 	.word	0x00000000
        /*0494*/ 	.short	0x010a
        /*0496*/ 	.byte	0x3f
	.zero		1


	//   ....[65]....
        /*0498*/ 	.word	0x0000cb50
        /*049c*/ 	.word	0x00000008
        /*04a0*/ 	.word	0x00000000
        /*04a4*/ 	.short	0x010a
        /*04a6*/ 	.byte	0x3f
	.zero		1


	//   ....[66]....
        /*04a8*/ 	.word	0x0000cba0
        /*04ac*/ 	.word	0x00000009
        /*04b0*/ 	.word	0x00000000
        /*04b4*/ 	.short	0x010a
        /*04b6*/ 	.byte	0x3f
	.zero		1


	//   ....[67]....
        /*04b8*/ 	.word	0x0000cbf0
        /*04bc*/ 	.word	0x00000008
        /*04c0*/ 	.word	0x00000000
        /*04c4*/ 	.short	0x010a
        /*04c6*/ 	.byte	0x3f
	.zero		1


	//   ....[68]....
        /*04c8*/ 	.word	0x0000cc40
        /*04cc*/ 	.word	0x00000009
        /*04d0*/ 	.word	0x00000000
        /*04d4*/ 	.short	0x010a
        /*04d6*/ 	.byte	0x3f
	.zero		1


	//   ....[69]....
        /*04d8*/ 	.word	0x0000cc90
        /*04dc*/ 	.word	0x00000008
        /*04e0*/ 	.word	0x00000000
        /*04e4*/ 	.short	0x010a
        /*04e6*/ 	.byte	0x3f
	.zero		1


	//   ....[70]....
        /*04e8*/ 	.word	0x0000cce0
        /*04ec*/ 	.word	0x00000009
        /*04f0*/ 	.word	0x00000000
        /*04f4*/ 	.short	0x010a
        /*04f6*/ 	.byte	0x3f
	.zero		1


	//   ....[71]....
        /*04f8*/ 	.word	0x0000cd30
        /*04fc*/ 	.word	0x00000006
        /*0500*/ 	.word	0x00000000
        /*0504*/ 	.short	0x010a
        /*0506*/ 	.byte	0x3f
	.zero		1


	//----- nvinfo : EIATTR_NUM_MBARRIERS
	.align		4
.L_35:
        /*0508*/ 	.byte	0x03, 0x38
        /*050a*/ 	.short	0x0020


	//----- nvinfo : EIATTR_EXIT_INSTR_OFFSETS
	.align		4
        /*050c*/ 	.byte	0x04, 0x1c
        /*050e*/ 	.short	(.L_37 - .L_36)


	//   ....[0]....
.L_36:
        /*0510*/ 	.word	0x00000ae0


	//   ....[1]....
        /*0514*/ 	.word	0x00001300


	//   ....[2]....
        /*0518*/ 	.word	0x0000ab50


	//   ....[3]....
        /*051c*/ 	.word	0x0000b0b0


	//   ....[4]....
        /*0520*/ 	.word	0x0000c710


	//----- nvinfo : EIATTR_MAX_THREADS
	.align		4
.L_37:
        /*0524*/ 	.byte	0x04, 0x05
        /*0526*/ 	.short	(.L_39 - .L_38)
.L_38:
        /*0528*/ 	.word	0x00000180
        /*052c*/ 	.word	0x00000001
        /*0530*/ 	.word	0x00000001


	//----- nvinfo : EIATTR_CRS_STACK_SIZE
	.align		4
.L_39:
        /*0534*/ 	.byte	0x04, 0x1e
        /*0536*/ 	.short	(.L_41 - .L_40)
.L_40:
        /*0538*/ 	.word	0x00000000


	//----- nvinfo : EIATTR_CBANK_PARAM_SIZE
	.align		4
.L_41:
        /*053c*/ 	.byte	0x03, 0x19
        /*053e*/ 	.short	0x0470


	//----- nvinfo : EIATTR_PARAM_CBANK
	.align		4
        /*0540*/ 	.byte	0x04, 0x0a
        /*0542*/ 	.short	(.L_43 - .L_42)
	.align		4
.L_42:
        /*0544*/ 	.word	index@(.nv.constant0._ZN7cutlass13device_kernelINS_4gemm6kernel13GemmUniversalIN4cute5tupleIJiiiiEEENS1_10collective13CollectiveMmaINS1_34MainloopSm90TmaGmmaWarpSpecializedILi15ENS5_IJNS4_1CILi2EEENSA_ILi1EEESC_EEENS1_35KernelTmaWarpSpecializedCooperativeEEENS5_IJNSA_ILi384EEENSA_ILi80EEENSA_ILi16EEEEEENS_6half_tENS5_IJlSC_lEEESK_SL_NS4_8TiledMMAINS4_8MMA_AtomIJNS4_4SM904GMMA25MMA_64x16x16_F32F16F16_SSILNSP_5MajorE0ELSR_0ELNSP_7ScaleInE1ELSS_1EEEEEENS4_6LayoutISD_NS5_IJSC_NSA_ILi0EEESW_EEEEENS5_IJNS4_10UnderscoreESZ_SZ_EEEEENS4_13SM90_TMA_LOADENS4_14ComposedLayoutINS4_7SwizzleILi1ELi4ELi3EEENS4_18smem_ptr_flag_bitsILi16EEENSV_INS5_IJNSA_ILi8EEESI_EEENS5_IJSI_SC_EEEEEEEvNS4_8identityENS4_23SM90_TMA_LOAD_MULTICASTES1C_vS1D_EENS_8epilogue10collective6detail29Sm90TmaWarpSpecializedAdapterINS1H_15DefaultEpilogueISK_SL_SL_NS1G_6thread17LinearCombinationISK_Li1EffLNS1L_9ScaleType4KindE0ELNS_15FloatRoundStyleE2ESK_EENS1_15EpilogueDefaultEEEEEvvEEEEvNT_6ParamsE)
        /*0548*/ 	.short	0x0210
        /*054a*/ 	.short	0x0470


	//----- nvinfo : EIATTR_SW_WAR
	.align		4
.L_43:
        /*054c*/ 	.byte	0x04, 0x36
        /*054e*/ 	.short	(.L_45 - .L_44)
.L_44:
        /*0550*/ 	.word	0x00000008
.L_45:


//--------------------- .nv.callgraph             --------------------------
	.section	.nv.callgraph,"",@"SHT_CUDA_CALLGRAPH"
	.align	4
	.sectionentsize	8
	.align		4
        /*0000*/ 	.word	0x00000000
	.align		4
        /*0004*/ 	.word	0xffffffff
	.align		4
        /*0008*/ 	.word	index@(_ZN7cutlass13device_kernelINS_4gemm6kernel13GemmUniversalIN4cute5tupleIJiiiiEEENS1_10collective13CollectiveMmaINS1_34MainloopSm90TmaGmmaWarpSpecializedILi15ENS5_IJNS4_1CILi2EEENSA_ILi1EEESC_EEENS1_35KernelTmaWarpSpecializedCooperativeEEENS5_IJNSA_ILi384EEENSA_ILi80EEENSA_ILi16EEEEEENS_6half_tENS5_IJlSC_lEEESK_SL_NS4_8TiledMMAINS4_8MMA_AtomIJNS4_4SM904GMMA25MMA_64x16x16_F32F16F16_SSILNSP_5MajorE0ELSR_0ELNSP_7ScaleInE1ELSS_1EEEEEENS4_6LayoutISD_NS5_IJSC_NSA_ILi0EEESW_EEEEENS5_IJNS4_10UnderscoreESZ_SZ_EEEEENS4_13SM90_TMA_LOADENS4_14ComposedLayoutINS4_7SwizzleILi1ELi4ELi3EEENS4_18smem_ptr_flag_bitsILi16EEENSV_INS5_IJNSA_ILi8EEESI_EEENS5_IJSI_SC_EEEEEEEvNS4_8identityENS4_23SM90_TMA_LOAD_MULTICASTES1C_vS1D_EENS_8epilogue10collective6detail29Sm90TmaWarpSpecializedAdapterINS1H_15DefaultEpilogueISK_SL_SL_NS1G_6thread17LinearCombinationISK_Li1EffLNS1L_9ScaleType4KindE0ELNS_15FloatRoundStyleE2ESK_EENS1_15EpilogueDefaultEEEEEvvEEEEvNT_6ParamsE)
	.align		4
        /*000c*/ 	.word	index@(__assertfail)
	.align		4
        /*0010*/ 	.word	0x00000000
	.align		4
        /*0014*/ 	.word	0xfffffffe
	.align		4
        /*0018*/ 	.word	0x00000000
	.align		4
        /*001c*/ 	.word	0xfffffffd
	.align		4
        /*0020*/ 	.word	0x00000000
	.align		4
        /*0024*/ 	.word	0xfffffffc


//--------------------- .nv.constant4             --------------------------
	.section	.nv.constant4,"a",@progbits
	.align	8
	.align		8
.nv.constant4:
        /*0000*/ 	.dword	__assertfail
	.align		8
        /*0008*/ 	.dword	__unnamed_1
	.align		8
        /*0010*/ 	.dword	_ZN40_INTERNAL_97f40be5_4_k_cu_d85694db_155434cuda3std3__45__cpo5beginE
	.align		8
        /*0018*/ 	.dword	_ZN40_INTERNAL_97f40be5_4_k_cu_d85694db_155434cuda3std3__45__cpo3endE
	.align		8
        /*0020*/ 	.dword	_ZN40_INTERNAL_97f40be5_4_k_cu_d85694db_155434cuda3std3__45__cpo6cbeginE
	.align		8
        /*0028*/ 	.dword	_ZN40_INTERNAL_97f40be5_4_k_cu_d85694db_155434cuda3std3__45__cpo4cendE
	.align		8
        /*0030*/ 	.dword	_ZN40_INTERNAL_97f40be5_4_k_cu_d85694db_155434cuda3std3__442_GLOBAL__N__97f40be5_4_k_cu_d85694db_155436ignoreE
	.align		8
        /*0038*/ 	.dword	_ZN40_INTERNAL_97f40be5_4_k_cu_d85694db_155434cuda3std3__419piecewise_constructE
	.align		8
        /*0040*/ 	.dword	_ZN40_INTERNAL_97f40be5_4_k_cu_d85694db_155434cuda3std3__48in_placeE
	.align		8
        /*0048*/ 	.dword	_ZN40_INTERNAL_97f40be5_4_k_cu_d85694db_155434cuda3std6ranges3__45__cpo4swapE
	.align		8
        /*0050*/ 	.dword	_ZN40_INTERNAL_97f40be5_4_k_cu_d85694db_155434cuda3std6ranges3__45__cpo9iter_moveE
	.align		8
        /*0058*/ 	.dword	_ZN40_INTERNAL_97f40be5_4_k_cu_d85694db_155434cute7productE
	.align		8
        /*0060*/ 	.dword	_ZN40_INTERNAL_97f40be5_4_k_cu_d85694db_155434cute1_E
	.align		8
        /*0068*/ 	.dword	$str$22
	.align		8
        /*0070*/ 	.dword	$str$23


//--------------------- .text._ZN7cutlass13device_kernelINS_4gemm6kernel13GemmUniversalIN4cute5tupleIJiiiiEEENS1_10collective13CollectiveMmaINS1_34MainloopSm90TmaGmmaWarpSpecializedILi15ENS5_IJNS4_1CILi2EEENSA_ILi1EEESC_EEENS1_35KernelTmaWarpSpecializedCooperativeEEENS5_IJNSA_ILi384EEENSA_ILi80EEENSA_ILi16EEEEEENS_6half_tENS5_IJlSC_lEEESK_SL_NS4_8TiledMMAINS4_8MMA_AtomIJNS4_4SM904GMMA25MMA_64x16x16_F32F16F16_SSILNSP_5MajorE0ELSR_0ELNSP_7ScaleInE1ELSS_1EEEEEENS4_6LayoutISD_NS5_IJSC_NSA_ILi0EEESW_EEEEENS5_IJNS4_10UnderscoreESZ_SZ_EEEEENS4_13SM90_TMA_LOADENS4_14ComposedLayoutINS4_7SwizzleILi1ELi4ELi3EEENS4_18smem_ptr_flag_bitsILi16EEENSV_INS5_IJNSA_ILi8EEESI_EEENS5_IJSI_SC_EEEEEEEvNS4_8identityENS4_23SM90_TMA_LOAD_MULTICASTES1C_vS1D_EENS_8epilogue10collective6detail29Sm90TmaWarpSpecializedAdapterINS1H_15DefaultEpilogueISK_SL_SL_NS1G_6thread17LinearCombinationISK_Li1EffLNS1L_9ScaleType4KindE0ELNS_15FloatRoundStyleE2ESK_EENS1_15EpilogueDefaultEEEEEvvEEEEvNT_6ParamsE --------------------------
	.section	.text._ZN7cutlass13device_kernelINS_4gemm6kernel13GemmUniversalIN4cute5tupleIJiiiiEEENS1_10collective13CollectiveMmaINS1_34MainloopSm90TmaGmmaWarpSpecializedILi15ENS5_IJNS4_1CILi2EEENSA_ILi1EEESC_EEENS1_35KernelTmaWarpSpecializedCooperativeEEENS5_IJNSA_ILi384EEENSA_ILi80EEENSA_ILi16EEEEEENS_6half_tENS5_IJlSC_lEEESK_SL_NS4_8TiledMMAINS4_8MMA_AtomIJNS4_4SM904GMMA25MMA_64x16x16_F32F16F16_SSILNSP_5MajorE0ELSR_0ELNSP_7ScaleInE1ELSS_1EEEEEENS4_6LayoutISD_NS5_IJSC_NSA_ILi0EEESW_EEEEENS5_IJNS4_10UnderscoreESZ_SZ_EEEEENS4_13SM90_TMA_LOADENS4_14ComposedLayoutINS4_7SwizzleILi1ELi4ELi3EEENS4_18smem_ptr_flag_bitsILi16EEENSV_INS5_IJNSA_ILi8EEESI_EEENS5_IJSI_SC_EEEEEEEvNS4_8identityENS4_23SM90_TMA_LOAD_MULTICASTES1C_vS1D_EENS_8epilogue10collective6detail29Sm90TmaWarpSpecializedAdapterINS1H_15DefaultEpilogueISK_SL_SL_NS1G_6thread17LinearCombinationISK_Li1EffLNS1L_9ScaleType4KindE0ELNS_15FloatRoundStyleE2ESK_EENS1_15EpilogueDefaultEEEEEvvEEEEvNT_6ParamsE,"ax",@progbits
	.align	128
.text._ZN7cutlass13device_kernelINS_4gemm6kernel13GemmUniversalIN4cute5tupleIJiiiiEEENS1_10collective13CollectiveMmaINS1_34MainloopSm90TmaGmmaWarpSpecializedILi15ENS5_IJNS4_1CILi2EEENSA_ILi1EEESC_EEENS1_35KernelTmaWarpSpecializedCooperativeEEENS5_IJNSA_ILi384EEENSA_ILi80EEENSA_ILi16EEEEEENS_6half_tENS5_IJlSC_lEEESK_SL_NS4_8TiledMMAINS4_8MMA_AtomIJNS4_4SM904GMMA25MMA_64x16x16_F32F16F16_SSILNSP_5MajorE0ELSR_0ELNSP_7ScaleInE1ELSS_1EEEEEENS4_6LayoutISD_NS5_IJSC_NSA_ILi0EEESW_EEEEENS5_IJNS4_10UnderscoreESZ_SZ_EEEEENS4_13SM90_TMA_LOADENS4_14ComposedLayoutINS4_7SwizzleILi1ELi4ELi3EEENS4_18smem_ptr_flag_bitsILi16EEENSV_INS5_IJNSA_ILi8EEESI_EEENS5_IJSI_SC_EEEEEEEvNS4_8identityENS4_23SM90_TMA_LOAD_MULTICASTES1C_vS1D_EENS_8epilogue10collective6detail29Sm90TmaWarpSpecializedAdapterINS1H_15DefaultEpilogueISK_SL_SL_NS1G_6thread17LinearCombinationISK_Li1EffLNS1L_9ScaleType4KindE0ELNS_15FloatRoundStyleE2ESK_EENS1_15EpilogueDefaultEEEEEvvEEEEvNT_6ParamsE:
        .type           _ZN7cutlass13device_kernelINS_4gemm6kernel13GemmUniversalIN4cute5tupleIJiiiiEEENS1_10collective13CollectiveMmaINS1_34MainloopSm90TmaGmmaWarpSpecializedILi15ENS5_IJNS4_1CILi2EEENSA_ILi1EEESC_EEENS1_35KernelTmaWarpSpecializedCooperativeEEENS5_IJNSA_ILi384EEENSA_ILi80EEENSA_ILi16EEEEEENS_6half_tENS5_IJlSC_lEEESK_SL_NS4_8TiledMMAINS4_8MMA_AtomIJNS4_4SM904GMMA25MMA_64x16x16_F32F16F16_SSILNSP_5MajorE0ELSR_0ELNSP_7ScaleInE1ELSS_1EEEEEENS4_6LayoutISD_NS5_IJSC_NSA_ILi0EEESW_EEEEENS5_IJNS4_10UnderscoreESZ_SZ_EEEEENS4_13SM90_TMA_LOADENS4_14ComposedLayoutINS4_7SwizzleILi1ELi4ELi3EEENS4_18smem_ptr_flag_bitsILi16EEENSV_INS5_IJNSA_ILi8EEESI_EEENS5_IJSI_SC_EEEEEEEvNS4_8identityENS4_23SM90_TMA_LOAD_MULTICASTES1C_vS1D_EENS_8epilogue10collective6detail29Sm90TmaWarpSpecializedAdapterINS1H_15DefaultEpilogueISK_SL_SL_NS1G_6thread17LinearCombinationISK_Li1EffLNS1L_9ScaleType4KindE0ELNS_15FloatRoundStyleE2ESK_EENS1_15EpilogueDefaultEEEEEvvEEEEvNT_6ParamsE,@function
        .size           _ZN7cutlass13device_kernelINS_4gemm6kernel13GemmUniversalIN4cute5tupleIJiiiiEEENS1_10collective13CollectiveMmaINS1_34MainloopSm90TmaGmmaWarpSpecializedILi15ENS5_IJNS4_1CILi2EEENSA_ILi1EEESC_EEENS1_35KernelTmaWarpSpecializedCooperativeEEENS5_IJNSA_ILi384EEENSA_ILi80EEENSA_ILi16EEEEEENS_6half_tENS5_IJlSC_lEEESK_SL_NS4_8TiledMMAINS4_8MMA_AtomIJNS4_4SM904GMMA25MMA_64x16x16_F32F16F16_SSILNSP_5MajorE0ELSR_0ELNSP_7ScaleInE1ELSS_1EEEEEENS4_6LayoutISD_NS5_IJSC_NSA_ILi0EEESW_EEEEENS5_IJNS4_10UnderscoreESZ_SZ_EEEEENS4_13SM90_TMA_LOADENS4_14ComposedLayoutINS4_7SwizzleILi1ELi4ELi3EEENS4_18smem_ptr_flag_bitsILi16EEENSV_INS5_IJNSA_ILi8EEESI_EEENS5_IJSI_SC_EEEEEEEvNS4_8identityENS4_23SM90_TMA_LOAD_MULTICASTES1C_vS1D_EENS_8epilogue10collective6detail29Sm90TmaWarpSpecializedAdapterINS1H_15DefaultEpilogueISK_SL_SL_NS1G_6thread17LinearCombinationISK_Li1EffLNS1L_9ScaleType4KindE0ELNS_15FloatRoundStyleE2ESK_EENS1_15EpilogueDefaultEEEEEvvEEEEvNT_6ParamsE,(.L_x_326 - _ZN7cutlass13device_kernelINS_4gemm6kernel13GemmUniversalIN4cute5tupleIJiiiiEEENS1_10collective13CollectiveMmaINS1_34MainloopSm90TmaGmmaWarpSpecializedILi15ENS5_IJNS4_1CILi2EEENSA_ILi1EEESC_EEENS1_35KernelTmaWarpSpecializedCooperativeEEENS5_IJNSA_ILi384EEENSA_ILi80EEENSA_ILi16EEEEEENS_6half_tENS5_IJlSC_lEEESK_SL_NS4_8TiledMMAINS4_8MMA_AtomIJNS4_4SM904GMMA25MMA_64x16x16_F32F16F16_SSILNSP_5MajorE0ELSR_0ELNSP_7ScaleInE1ELSS_1EEEEEENS4_6LayoutISD_NS5_IJSC_NSA_ILi0EEESW_EEEEENS5_IJNS4_10UnderscoreESZ_SZ_EEEEENS4_13SM90_TMA_LOADENS4_14ComposedLayoutINS4_7SwizzleILi1ELi4ELi3EEENS4_18smem_ptr_flag_bitsILi16EEENSV_INS5_IJNSA_ILi8EEESI_EEENS5_IJSI_SC_EEEEEEEvNS4_8identityENS4_23SM90_TMA_LOAD_MULTICASTES1C_vS1D_EENS_8epilogue10collective6detail29Sm90TmaWarpSpecializedAdapterINS1H_15DefaultEpilogueISK_SL_SL_NS1G_6thread17LinearCombinationISK_Li1EffLNS1L_9ScaleType4KindE0ELNS_15FloatRoundStyleE2ESK_EENS1_15EpilogueDefaultEEEEEvvEEEEvNT_6ParamsE)
        .other          _ZN7cutlass13device_kernelINS_4gemm6kernel13GemmUniversalIN4cute5tupleIJiiiiEEENS1_10collective13CollectiveMmaINS1_34MainloopSm90TmaGmmaWarpSpecializedILi15ENS5_IJNS4_1CILi2EEENSA_ILi1EEESC_EEENS1_35KernelTmaWarpSpecializedCooperativeEEENS5_IJNSA_ILi384EEENSA_ILi80EEENSA_ILi16EEEEEENS_6half_tENS5_IJlSC_lEEESK_SL_NS4_8TiledMMAINS4_8MMA_AtomIJNS4_4SM904GMMA25MMA_64x16x16_F32F16F16_SSILNSP_5MajorE0ELSR_0ELNSP_7ScaleInE1ELSS_1EEEEEENS4_6LayoutISD_NS5_IJSC_NSA_ILi0EEESW_EEEEENS5_IJNS4_10UnderscoreESZ_SZ_EEEEENS4_13SM90_TMA_LOADENS4_14ComposedLayoutINS4_7SwizzleILi1ELi4ELi3EEENS4_18smem_ptr_flag_bitsILi16EEENSV_INS5_IJNSA_ILi8EEESI_EEENS5_IJSI_SC_EEEEEEEvNS4_8identityENS4_23SM90_TMA_LOAD_MULTICASTES1C_vS1D_EENS_8epilogue10collective6detail29Sm90TmaWarpSpecializedAdapterINS1H_15DefaultEpilogueISK_SL_SL_NS1G_6thread17LinearCombinationISK_Li1EffLNS1L_9ScaleType4KindE0ELNS_15FloatRoundStyleE2ESK_EENS1_15EpilogueDefaultEEEEEvvEEEEvNT_6ParamsE,@"STO_CUDA_ENTRY STV_DEFAULT"
_ZN7cutlass13device_kernelINS_4gemm6kernel13GemmUniversalIN4cute5tupleIJiiiiEEENS1_10collective13CollectiveMmaINS1_34MainloopSm90TmaGmmaWarpSpecializedILi15ENS5_IJNS4_1CILi2EEENSA_ILi1EEESC_EEENS1_35KernelTmaWarpSpecializedCooperativeEEENS5_IJNSA_ILi384EEENSA_ILi80EEENSA_ILi16EEEEEENS_6half_tENS5_IJlSC_lEEESK_SL_NS4_8TiledMMAINS4_8MMA_AtomIJNS4_4SM904GMMA25MMA_64x16x16_F32F16F16_SSILNSP_5MajorE0ELSR_0ELNSP_7ScaleInE1ELSS_1EEEEEENS4_6LayoutISD_NS5_IJSC_NSA_ILi0EEESW_EEEEENS5_IJNS4_10UnderscoreESZ_SZ_EEEEENS4_13SM90_TMA_LOADENS4_14ComposedLayoutINS4_7SwizzleILi1ELi4ELi3EEENS4_18smem_ptr_flag_bitsILi16EEENSV_INS5_IJNSA_ILi8EEESI_EEENS5_IJSI_SC_EEEEEEEvNS4_8identityENS4_23SM90_TMA_LOAD_MULTICASTES1C_vS1D_EENS_8epilogue10collective6detail29Sm90TmaWarpSpecializedAdapterINS1H_15DefaultEpilogueISK_SL_SL_NS1G_6thread17LinearCombinationISK_Li1EffLNS1L_9ScaleType4KindE0ELNS_15FloatRoundStyleE2ESK_EENS1_15EpilogueDefaultEEEEEvvEEEEvNT_6ParamsE:
[----:B------:R-:W0:Y:S01]  /*0000*/  LDC R1, c[0x0][0x28] ;  /* 0x00000a00ff017b82 */ /* 0x000e220000000800 */
[----:B------:R-:W1:Y:S01]  /*0010*/  S2R R18, SR_TID.X ;  /* 0x0000000000127919 */ /* 0x000e620000002100 */
[----:B------:R-:W-:Y:S01]  /*0020*/  ELECT P0, URZ, PT ;  /* 0x00000000003f782f */ /* 0x000fe20003800000 */
[----:B------:R-:W-:Y:S01]  /*0030*/  BSSY B0, `(.L_x_0) ;  /* 0x000000f000007945 */ /* 0x000fe20003800000 */
[--C-:B-1----:R-:W-:Y:S02]  /*0040*/  SHF.R.U32.HI R0, RZ, 0x5, R18.reuse ;  /* 0x00000005ff007819 */ /* 0x102fe40000011612 */
[----:B------:R-:W-:-:S03]  /*0050*/  SHF.R.U32.HI R3, RZ, 0x7, R18 ;  /* 0x00000007ff037819 */ /* 0x000fc60000011612 */
[----:B------:R-:W1:Y:S04]  /*0060*/  SHFL.IDX PT, R2, R0, RZ, 0x1f ;  /* 0x00001fff00027589 */ /* 0x000e6800000e0000 */
[----:B------:R2:W3:Y:S01]  /*0070*/  SHFL.IDX PT, R5, R3, RZ, 0x1f ;  /* 0x00001fff03057589 */ /* 0x0004e200000e0000 */
[----:B-1----:R-:W-:-:S13]  /*0080*/  ISETP.NE.OR P0, PT, R2, RZ, !P0 ;  /* 0x000000ff0200720c */ /* 0x002fda0004705670 */
[----:B0-23--:R-:W-:Y:S05]  /*0090*/  @P0 BRA `(.L_x_1) ;  /* 0x0000000000200947 */ /* 0x00dfea0003800000 */
[----:B------:R-:W-:Y:S02]  /*00a0*/  ULDC.64 UR4, c[0x0][0x198] ;  /* 0x0000660000047ab9 */ /* 0x000fe40000000a00 */
[----:B------:R-:W-:Y:S02]  /*00b0*/  UIADD3 UR6, UP0, UR4, 0xf0, URZ ;  /* 0x000000f004067890 */ /* 0x000fe4000ff1e03f */
[----:B------:R-:W-:Y:S02]  /*00c0*/  UIADD3 UR4, UP1, UR4, 0x1f0, URZ ;  /* 0x000001f004047890 */ /* 0x000fe4000ff3e03f */
[----:B------:R-:W-:Y:S02]  /*00d0*/  UIADD3.X UR7, URZ, UR5, URZ, UP0, !UPT ;  /* 0x000000053f077290 */ /* 0x000fe400087fe43f */
[----:B------:R-:W-:-:S07]  /*00e0*/  UIADD3.X UR5, URZ, UR5, URZ, UP1, !UPT ;  /* 0x000000053f057290 */ /* 0x000fce0008ffe43f */
[----:B------:R0:W-:Y:S02]  /*00f0*/  UTMACCTL.PF [UR6] ;  /* 0x00000000060079b9 */ /* 0x0001e40008040000 */
[----:B------:R0:W-:Y:S02]  /*0100*/  UTMACCTL.PF [UR4] ;  /* 0x00000000040079b9 */ /* 0x0001e40008040000 */
[----:B0-----:R-:W-:Y:S01]  /*0110*/  NOP ;  /* 0x0000000000007918 */ /* 0x001fe20000000000 */
.L_x_1:
[----:B------:R-:W-:Y:S05]  /*0120*/  BSYNC B0 ;  /* 0x0000000000007941 */ /* 0x000fea0003800000 */
.L_x_0:
[----:B------:R-:W0:Y:S02]  /*0130*/  SHFL.IDX PT, R3, R0, RZ, 0x1f ;  /* 0x00001fff00037589 */ /* 0x000e2400000e0000 */
[----:B0-----:R-:W-:-:S13]  /*0140*/  ISETP.NE.AND P0, PT, R3, RZ, PT ;  /* 0x000000ff0300720c */ /* 0x001fda0003f05270 */
[----:B------:R-:W-:Y:S05]  /*0150*/  @P0 BRA `(.L_x_2) ;  /* 0x0000000000bc0947 */ /* 0x000fea0003800000 */
[----:B------:R-:W-:Y:S01]  /*0160*/  ELECT P0, URZ, PT ;  /* 0x00000000003f782f */ /* 0x000fe20003800000 */
[----:B------:R-:W-:-:S12]  /*0170*/  BSSY B0, `(.L_x_2) ;  /* 0x000002d000007945 */ /* 0x000fd80003800000 */
[----:B------:R-:W-:Y:S05]  /*0180*/  @!P0 BRA `(.L_x_3) ;  /* 0x0000000000ac8947 */ /* 0x000fea0003800000 */
[----:B------:R-:W0:Y:S01]  /*0190*/  S2UR UR8, SR_CgaCtaId ;  /* 0x00000000000879c3 */ /* 0x000e220000008800 */
[----:B------:R-:W-:Y:S01]  /*01a0*/  UMOV UR4, 0x400 ;  /* 0x0000040000047882 */ /* 0x000fe20000000000 */
[----:B------:R-:W-:Y:S01]  /*01b0*/  UMOV UR5, 0x1 ;  /* 0x0000000100057882 */ /* 0x000fe20000000000 */
[----:B------:R-:W-:Y:S02]  /*01c0*/  UMOV UR6, 0x4 ;  /* 0x0000000400067882 */ /* 0x000fe40000000000 */
[----:B------:R-:W-:-:S04]  /*01d0*/  UIADD3 UR6, -UR6, 0x100000, URZ ;  /* 0x0010000006067890 */ /* 0x000fc8000fffe13f */
[----:B------:R-:W-:Y:S02]  /*01e0*/  USHF.L.U32 UR7, UR6, 0xb, URZ ;  /* 0x0000000b06077899 */ /* 0x000fe4000800063f */
[----:B------:R-:W-:Y:S02]  /*01f0*/  USHF.L.U32 UR6, UR6, 0x1, URZ ;  /* 0x0000000106067899 */ /* 0x000fe4000800063f */
[----:B0-----:R-:W-:Y:S02]  /*0200*/  ULEA UR8, UR8, UR4, 0x18 ;  /* 0x0000000408087291 */ /* 0x001fe4000f8ec03f */
[----:B------:R-:W-:-:S04]  /*0210*/  UIADD3 UR4, -UR5, 0x100000, URZ ;  /* 0x0010000005047890 */ /* 0x000fc8000fffe13f */
[----:B------:R-:W-:Y:S02]  /*0220*/  USHF.L.U32 UR5, UR4, 0xb, URZ ;  /* 0x0000000b04057899 */ /* 0x000fe4000800063f */
[----:B------:R-:W-:Y:S01]  /*0230*/  USHF.L.U32 UR4, UR4, 0x1, URZ ;  /* 0x0000000104047899 */ /* 0x000fe2000800063f */
[----:B------:R-:W0:Y:S11]  /*0240*/  FENCE.VIEW.ASYNC.S ;  /* 0x00000000000073c6 */ /* 0x000e360000000000 */
[----:B0-----:R0:W1:Y:S01]  /*0250*/  SYNCS.EXCH.64 URZ, [UR8], UR4 ;  /* 0x00000004083f75b2 */ /* 0x0010620008000100 */
[----:B------:R0:W2:Y:S01]  /*0260*/  SYNCS.EXCH.64 URZ, [UR8+0x78], UR6 ;  /* 0x00007806083f75b2 */ /* 0x0000a20008000100 */
[----:B------:R0:W3:Y:S01]  /*0270*/  SYNCS.EXCH.64 URZ, [UR8+0x8], UR4 ;  /* 0x00000804083f75b2 */ /* 0x0000e20008000100 */
[----:B------:R0:W4:Y:S01]  /*0280*/  SYNCS.EXCH.64 URZ, [UR8+0x80], UR6 ;  /* 0x00008006083f75b2 */ /* 0x0001220008000100 */
[----:B------:R0:W0:Y:S01]  /*0290*/  SYNCS.EXCH.64 URZ, [UR8+0x10], UR4 ;  /* 0x00001004083f75b2 */ /* 0x0000220008000100 */
        /* <DEDUP_REMOVED lines=25> */
[----:B-1234-:R-:W-:Y:S01]  /*0430*/  NOP ;  /* 0x0000000000007918 */ /* 0x01efe20000000000 */
.L_x_3:
[----:B0-----:R-:W-:Y:S05]  /*0440*/  BSYNC B0 ;  /* 0x0000000000007941 */ /* 0x001fea0003800000 */
.L_x_2:
[----:B------:R-:W-:Y:S01]  /*0450*/  SHF.R.S32.HI R7, RZ, 0x1f, R18 ;  /* 0x0000001fff077819 */ /* 0x000fe20000011412 */
[----:B------:R-:W0:Y:S01]  /*0460*/  SHFL.IDX PT, R0, R0, RZ, 0x1f ;  /* 0x00001fff00007589 */ /* 0x000e2200000e0000 */
[----:B------:R-:W1:Y:S01]  /*0470*/  S2UR UR8, SR_CTAID.X ;  /* 0x00000000000879c3 */ /* 0x000e620000002500 */
[----:B------:R-:W-:Y:S02]  /*0480*/  ELECT P0, URZ, PT ;  /* 0x00000000003f782f */ /* 0x000fe40003800000 */
[----:B------:R-:W-:Y:S01]  /*0490*/  LEA.HI R7, R7, R18, RZ, 0x7 ;  /* 0x0000001207077211 */ /* 0x000fe200078f38ff */
[----:B------:R-:W2:Y:S01]  /*04a0*/  S2R R4, SR_CTAID.Y ;  /* 0x0000000000047919 */ /* 0x000ea20000002600 */
[----:B------:R-:W-:Y:S01]  /*04b0*/  SHF.R.S32.HI R8, RZ, 0x1f, R3 ;  /* 0x0000001fff087819 */ /* 0x000fe20000011403 */
[----:B------:R-:W-:Y:S01]  /*04c0*/  ULDC UR4, c[0x0][0x150] ;  /* 0x0000540000047ab9 */ /* 0x000fe20000000800 */
[----:B------:R-:W-:Y:S01]  /*04d0*/  LOP3.LUT R7, R7, 0xffffff80, RZ, 0xc0, !PT ;  /* 0xffffff8007077812 */ /* 0x000fe200078ec0ff */
[----:B------:R-:W-:Y:S01]  /*04e0*/  NOP ;  /* 0x0000000000007918 */ /* 0x000fe20000000000 */
[----:B------:R-:W-:Y:S01]  /*04f0*/  LEA.HI R8, R8, R3, RZ, 0x2 ;  /* 0x0000000308087211 */ /* 0x000fe200078f10ff */
[----:B------:R-:W3:Y:S01]  /*0500*/  LDC R10, c[0x0][0x144] ;  /* 0x00005100ff0a7b82 */ /* 0x000ee20000000800 */
[----:B------:R-:W-:Y:S01]  /*0510*/  NOP ;  /* 0x0000000000007918 */ /* 0x000fe20000000000 */
[----:B------:R-:W-:Y:S01]  /*0520*/  IMAD.IADD R6, R18, 0x1, -R7 ;  /* 0x0000000112067824 */ /* 0x000fe200078e0a07 */
[----:B------:R-:W-:Y:S01]  /*0530*/  LOP3.LUT R8, R8, 0x3ffffffc, RZ, 0xc0, !PT ;  /* 0x3ffffffc08087812 */ /* 0x000fe200078ec0ff */
[----:B------:R-:W-:Y:S01]  /*0540*/  IMAD.MOV.U32 R22, RZ, RZ, 0x1 ;  /* 0x00000001ff167424 */ /* 0x000fe200078e00ff */
[----:B------:R-:W-:-:S02]  /*0550*/  ISETP.NE.AND P3, PT, R5, RZ, PT ;  /* 0x000000ff0500720c */ /* 0x000fc40003f65270 */
[----:B------:R-:W-:Y:S01]  /*0560*/  SHF.R.S32.HI R7, RZ, 0x1f, R6 ;  /* 0x0000001fff077819 */ /* 0x000fe20000011406 */
[----:B------:R-:W-:Y:S01]  /*0570*/  IMAD.IADD R8, R3, 0x1, -R8 ;  /* 0x0000000103087824 */ /* 0x000fe200078e0a08 */
[----:B------:R-:W4:Y:S02]  /*0580*/  LDC R13, c[0x0][0x140] ;  /* 0x00005000ff0d7b82 */ /* 0x000f240000000800 */
[----:B------:R-:W-:Y:S02]  /*0590*/  LEA.HI R7, R7, R6, RZ, 0x3 ;  /* 0x0000000607077211 */ /* 0x000fe400078f18ff */
[----:B0-----:R-:W-:Y:S02]  /*05a0*/  ISETP.NE.OR P0, PT, R0, RZ, !P0 ;  /* 0x000000ff0000720c */ /* 0x001fe40004705670 */
[--C-:B------:R-:W-:Y:S02]  /*05b0*/  SHF.R.S32.HI R0, RZ, 0x3, R7.reuse ;  /* 0x00000003ff007819 */ /* 0x100fe40000011407 */
[----:B------:R-:W-:-:S02]  /*05c0*/  SHF.R.S32.HI R7, RZ, 0x1f, R7 ;  /* 0x0000001fff077819 */ /* 0x000fc40000011407 */
[----:B-1----:R-:W-:Y:S02]  /*05d0*/  I2FP.F32.U32 R9, UR8 ;  /* 0x0000000800097c45 */ /* 0x002fe40008201000 */
[----:B------:R-:W-:-:S03]  /*05e0*/  LEA.HI R7, R7, R0, RZ, 0x2 ;  /* 0x0000000007077211 */ /* 0x000fc600078f10ff */
[----:B------:R-:W-:Y:S01]  /*05f0*/  FMUL R9, R9, UR4 ;  /* 0x0000000409097c20 */ /* 0x000fe20008400000 */
[----:B------:R-:W-:Y:S01]  /*0600*/  LOP3.LUT R7, R7, 0xfffffffc, RZ, 0xc0, !PT ;  /* 0xfffffffc07077812 */ /* 0x000fe200078ec0ff */
[----:B------:R-:W-:Y:S01]  /*0610*/  VOTEU.ALL UP0, P0 ;  /* 0x00000000003f7886 */ /* 0x000fe20000000000 */
[----:B--2---:R-:W-:Y:S01]  /*0620*/  I2FP.F32.U32 R3, R4 ;  /* 0x0000000400037245 */ /* 0x004fe20000201000 */
[----:B------:R-:W-:Y:S01]  /*0630*/  ULDC UR4, c[0x0][0x154] ;  /* 0x0000550000047ab9 */ /* 0x000fe20000000800 */
[----:B------:R-:W-:Y:S01]  /*0640*/  VOTEU.ALL UP1, P0 ;  /* 0x00000000003f7886 */ /* 0x000fe20000020000 */
[----:B------:R-:W0:Y:S01]  /*0650*/  F2I.U32.TRUNC.NTZ R9, R9 ;  /* 0x0000000900097305 */ /* 0x000e22000020f000 */
[----:B------:R-:W-:Y:S01]  /*0660*/  IMAD.IADD R7, R0, 0x1, -R7 ;  /* 0x0000000100077824 */ /* 0x000fe200078e0a07 */
[----:B------:R-:W1:Y:S01]  /*0670*/  @!UP0 S2UR UR7, SR_CgaCtaId ;  /* 0x00000000000789c3 */ /* 0x000e620000008800 */
[----:B------:R-:W-:Y:S01]  /*0680*/  FMUL R12, R3, UR4 ;  /* 0x00000004030c7c20 */ /* 0x000fe20008400000 */
[----:B------:R-:W-:Y:S01]  /*0690*/  UMOV UR4, 0x20 ;  /* 0x0000002000047882 */ /* 0x000fe20000000000 */
[----:B------:R-:W-:Y:S01]  /*06a0*/  IMAD R8, R8, 0x4, R7 ;  /* 0x0000000408087824 */ /* 0x000fe200078e0207 */
[----:B------:R-:W-:Y:S01]  /*06b0*/  @!UP0 UMOV UR6, 0x400 ;  /* 0x0000040000068882 */ /* 0x000fe20000000000 */
[----:B------:R-:W-:-:S04]  /*06c0*/  @!UP0 UIADD3 UR4, -UR4, 0x100000, URZ ;  /* 0x0010000004048890 */ /* 0x000fc8000fffe13f */
[----:B------:R-:W-:Y:S02]  /*06d0*/  @!UP0 USHF.L.U32 UR5, UR4, 0xb, URZ ;  /* 0x0000000b04058899 */ /* 0x000fe4000800063f */
[----:B------:R-:W-:Y:S01]  /*06e0*/  @!UP0 USHF.L.U32 UR4, UR4, 0x1, URZ ;  /* 0x0000000104048899 */ /* 0x000fe2000800063f */
[----:B----4-:R-:W-:Y:S01]  /*06f0*/  ISETP.EQ.U32.AND P2, PT, R13, 0x1, PT ;  /* 0x000000010d00780c */ /* 0x010fe20003f42070 */
[----:B------:R-:W2:Y:S01]  /*0700*/  F2I.U32.TRUNC.NTZ R12, R12 ;  /* 0x0000000c000c7305 */ /* 0x000ea2000020f000 */
[----:B------:R-:W-:Y:S01]  /*0710*/  LEA.HI R0, R8, R8, RZ, 0x1 ;  /* 0x0000000808007211 */ /* 0x000fe200078f08ff */
[----:B------:R-:W4:Y:S03]  /*0720*/  LDC R7, c[0x0][0x148] ;  /* 0x00005200ff077b82 */ /* 0x000f260000000800 */
[----:B------:R-:W-:Y:S01]  /*0730*/  LOP3.LUT R11, R0, 0xfffffffe, RZ, 0xc0, !PT ;  /* 0xfffffffe000b7812 */ /* 0x000fe200078ec0ff */
[----:B0-----:R-:W-:Y:S01]  /*0740*/  IMAD.MOV R15, RZ, RZ, -R9 ;  /* 0x000000ffff0f7224 */ /* 0x001fe200078e0a09 */
[----:B------:R-:W-:-:S03]  /*0750*/  SHF.R.S32.HI R9, RZ, 0x1f, R2 ;  /* 0x0000001fff097819 */ /* 0x000fc60000011402 */
[----:B---3--:R-:W-:Y:S01]  /*0760*/  IMAD R3, R10, R15, UR8 ;  /* 0x000000080a037e24 */ /* 0x008fe2000f8e020f */
[----:B------:R-:W-:Y:S01]  /*0770*/  LEA.HI R9, R9, R2, RZ, 0x2 ;  /* 0x0000000209097211 */ /* 0x000fe200078f10ff */
[C---:B------:R-:W-:Y:S02]  /*0780*/  IMAD.IADD R0, R8.reuse, 0x1, -R11 ;  /* 0x0000000108007824 */ /* 0x040fe400078e0a0b */
[----:B------:R-:W-:Y:S01]  /*0790*/  IMAD.SHL.U32 R11, R8, 0x4, RZ ;  /* 0x00000004080b7824 */ /* 0x000fe200078e00ff */
[----:B------:R-:W-:Y:S01]  /*07a0*/  LOP3.LUT R9, R9, 0xfffffffc, RZ, 0xc0, !PT ;  /* 0xfffffffc09097812 */ /* 0x000fe200078ec0ff */
[----:B--2---:R-:W-:Y:S01]  /*07b0*/  IMAD.MOV R21, RZ, RZ, -R12 ;  /* 0x000000ffff157224 */ /* 0x004fe200078e0a0c */
[----:B------:R-:W-:Y:S01]  /*07c0*/  ISETP.NE.AND P4, PT, R0, R3, PT ;  /* 0x000000030000720c */ /* 0x000fe20003f85270 */
[----:B-1----:R-:W-:Y:S01]  /*07d0*/  @!UP0 ULEA UR6, UR7, UR6, 0x18 ;  /* 0x0000000607068291 */ /* 0x002fe2000f8ec03f */
[----:B------:R-:W-:Y:S01]  /*07e0*/  LOP3.LUT R144, R8, 0xc, R11, 0x78, !PT ;  /* 0x0000000c08907812 */ /* 0x000fe200078e780b */
[----:B------:R-:W-:Y:S01]  /*07f0*/  IMAD.IADD R0, R2, 0x1, -R9 ;  /* 0x0000000102007824 */ /* 0x000fe200078e0a09 */
[----:B------:R-:W-:Y:S01]  /*0800*/  VOTEU.ALL UP0, P0 ;  /* 0x00000000003f7886 */ /* 0x000fe20000000000 */
[----:B------:R-:W-:Y:S01]  /*0810*/  LOP3.LUT P0, RZ, R6, 0x7, RZ, 0xc0, !PT ;  /* 0x0000000706ff7812 */ /* 0x000fe2000780c0ff */
[----:B------:R-:W-:-:S02]  /*0820*/  VIADD R6, R5, 0xffffffff ;  /* 0xffffffff05067836 */ /* 0x000fc40000000000 */
[----:B------:R-:W-:Y:S01]  /*0830*/  ISETP.NE.AND P1, PT, R0, 0x3, PT ;  /* 0x000000030000780c */ /* 0x000fe20003f25270 */
[----:B----4-:R-:W-:Y:S01]  /*0840*/  IMAD R9, R7, R21, R4 ;  /* 0x0000001507097224 */ /* 0x010fe200078e0204 */
[----:B------:R-:W-:Y:S02]  /*0850*/  ISETP.LT.U32.AND P0, PT, R144, 0x2, !P0 ;  /* 0x000000029000780c */ /* 0x000fe40004701070 */
[----:B------:R-:W-:Y:S01]  /*0860*/  ISETP.EQ.OR P1, PT, R0, RZ, !P1 ;  /* 0x000000ff0000720c */ /* 0x000fe20004f22670 */
[----:B------:R-:W0:Y:S02]  /*0870*/  FENCE.VIEW.ASYNC.S ;  /* 0x00000000000073c6 */ /* 0x000e240000000000 */
[----:B0-----:R0:W1:Y:S01]  /*0880*/  @!UP0 SYNCS.EXCH.64 URZ, [UR6+0x100], UR4 ;  /* 0x00010004063f85b2 */ /* 0x0010620008000100 */
[----:B------:R-:W-:Y:S02]  /*0890*/  @P4 LEA.HI R2, R144, R144, RZ, 0x1 ;  /* 0x0000009090024211 */ /* 0x000fe400078f08ff */
[----:B------:R-:W-:-:S02]  /*08a0*/  ISETP.EQ.AND P1, PT, R5, RZ, P1 ;  /* 0x000000ff0500720c */ /* 0x000fc40000f22270 */
[----:B------:R-:W-:Y:S02]  /*08b0*/  @P4 SHF.R.S32.HI R2, RZ, 0x1, R2 ;  /* 0x00000001ff024819 */ /* 0x000fe40000011402 */
[----:B------:R-:W-:Y:S02]  /*08c0*/  ISETP.GE.U32.AND P6, PT, R6, 0x2, PT ;  /* 0x000000020600780c */ /* 0x000fe40003fc6070 */
[----:B------:R-:W-:Y:S02]  /*08d0*/  @P4 ISETP.NE.AND P5, PT, R2, R9, PT ;  /* 0x000000090200420c */ /* 0x000fe40003fa5270 */
[----:B------:R-:W-:Y:S02]  /*08e0*/  SEL R9, RZ, 0x1, !P0 ;  /* 0x00000001ff097807 */ /* 0x000fe40004000000 */
[----:B------:R-:W-:Y:S02]  /*08f0*/  @P4 SEL R22, RZ, 0x1, P5 ;  /* 0x00000001ff164807 */ /* 0x000fe40002800000 */
[----:B------:R-:W-:Y:S01]  /*0900*/  SEL R19, RZ, 0x1, !P1 ;  /* 0x00000001ff137807 */ /* 0x000fe20004800000 */
[----:B------:R0:W2:Y:S01]  /*0910*/  @!UP1 SYNCS.EXCH.64 URZ, [UR6+0x108], UR4 ;  /* 0x00010804063f95b2 */ /* 0x0000a20008000100 */
[----:B------:R-:W-:Y:S01]  /*0920*/  LOP3.LUT R22, R22, R9, RZ, 0xc0, !PT ;  /* 0x0000000916167212 */ /* 0x000fe200078ec0ff */
[----:B------:R-:W-:Y:S01]  /*0930*/  NOP ;  /* 0x0000000000007918 */ /* 0x000fe20000000000 */
[----:B------:R-:W-:Y:S01]  /*0940*/  SEL R19, R19, 0x2, P6 ;  /* 0x0000000213137807 */ /* 0x000fe20003000000 */
[----:B------:R-:W-:Y:S06]  /*0950*/  @!P2 BRA `(.L_x_4) ;  /* 0x000000000008a947 */ /* 0x000fec0003800000 */
[----:B-12---:R-:W-:Y:S01]  /*0960*/  UCGABAR_ARV ;  /* 0x00000000000079c7 */ /* 0x006fe20008000000 */
[----:B------:R-:W-:Y:S05]  /*0970*/  BRA `(.L_x_5) ;  /* 0x0000000000047947 */ /* 0x000fea0003800000 */
.L_x_4:
[----:B-12---:R-:W-:Y:S01]  /*0980*/  NOP ;  /* 0x0000000000007918 */ /* 0x006fe20000000000 */
.L_x_5:
[----:B------:R-:W1:Y:S01]  /*0990*/  LDC R2, c[0x0][0x65c] ;  /* 0x00019700ff027b82 */ /* 0x000e620000000800 */
[----:B------:R-:W-:Y:S02]  /*09a0*/  IMAD.U32 R8, RZ, RZ, UR8 ;  /* 0x00000008ff087e24 */ /* 0x000fe4000f8e00ff */
[----:B------:R-:W-:Y:S01]  /*09b0*/  IMAD.MOV.U32 R9, RZ, RZ, RZ ;  /* 0x000000ffff097224 */ /* 0x000fe200078e00ff */
[----:B-1----:R-:W-:-:S04]  /*09c0*/  ISETP.NE.AND P1, PT, R2, 0x1, PT ;  /* 0x000000010200780c */ /* 0x002fc80003f25270 */
[----:B------:R-:W-:-:S09]  /*09d0*/  P2R R5, PR, RZ, 0x2 ;  /* 0x00000002ff057803 */ /* 0x000fd20000000000 */
[----:B------:R-:W1:Y:S01]  /*09e0*/  @P1 LDC R17, c[0x0][0x10] ;  /* 0x00000400ff111b82 */ /* 0x000e620000000800 */
[----:B------:R-:W-:Y:S02]  /*09f0*/  @P1 IMAD.MOV.U32 R5, RZ, RZ, RZ ;  /* 0x000000ffff051224 */ /* 0x000fe400078e00ff */
[----:B------:R-:W-:-:S05]  /*0a00*/  @P1 IMAD.MOV.U32 R13, RZ, RZ, RZ ;  /* 0x000000ffff0d1224 */ /* 0x000fca00078e00ff */
[----:B------:R-:W2:Y:S01]  /*0a10*/  @!P1 LDC R11, c[0x0][0xc] ;  /* 0x00000300ff0b9b82 */ /* 0x000ea20000000800 */
[----:B-1----:R-:W-:-:S04]  /*0a20*/  @P1 IMAD.WIDE.U32 R16, R17, UR8, R4 ;  /* 0x0000000811101c25 */ /* 0x002fc8000f8e0004 */
[----:B------:R-:W-:Y:S02]  /*0a30*/  @P1 IMAD.IADD R17, R17, 0x1, R13 ;  /* 0x0000000111111824 */ /* 0x000fe400078e020d */
[----:B--2---:R-:W-:-:S04]  /*0a40*/  @!P1 IMAD.WIDE.U32 R8, R4, R11, R8 ;  /* 0x0000000b04089225 */ /* 0x004fc800078e0008 */
[----:B------:R-:W-:Y:S02]  /*0a50*/  @!P1 IMAD.MOV.U32 R16, RZ, RZ, R8 ;  /* 0x000000ffff109224 */ /* 0x000fe400078e0008 */
[----:B------:R-:W-:Y:S01]  /*0a60*/  @!P1 IMAD.MOV.U32 R17, RZ, RZ, R9 ;  /* 0x000000ffff119224 */ /* 0x000fe200078e0009 */
[----:B------:R-:W-:Y:S06]  /*0a70*/  @!P2 BRA `(.L_x_6) ;  /* 0x00000000000ca947 */ /* 0x000fec0003800000 */
[----:B------:R-:W-:Y:S01]  /*0a80*/  UCGABAR_WAIT ;  /* 0x0000000000007dc7 */ /* 0x000fe20008000000 */
[----:B------:R-:W-:Y:S01]  /*0a90*/  CCTL.IVALL ;  /* 0x00000000ff00798f */ /* 0x000fe20002000000 */
[----:B------:R-:W-:Y:S05]  /*0aa0*/  BRA `(.L_x_7) ;  /* 0x0000000000047947 */ /* 0x000fea0003800000 */
.L_x_6:
[----:B------:R-:W-:Y:S06]  /*0ab0*/  BAR.SYNC.DEFER_BLOCKING 0x0 ;  /* 0x0000000000007b1d */ /* 0x000fec0000010000 */
.L_x_7:
[----:B------:R-:W-:Y:S05]  /*0ac0*/  @!P3 BRA `(.L_x_8) ;  /* 0x000000a00024b947 */ /* 0x000fea0003800000 */
[----:B------:R-:W-:-:S13]  /*0ad0*/  ISETP.GT.U32.AND P0, PT, R6, 0x1, PT ;  /* 0x000000010600780c */ /* 0x000fda0003f04070 */
[----:B0-----:R-:W-:Y:S05]  /*0ae0*/  @P0 EXIT ;  /* 0x000000000000094d */ /* 0x001fea0003800000 */
[----:B------:R-:W-:Y:S01]  /*0af0*/  ULDC.64 UR4, c[0x0][0x650] ;  /* 0x0001940000047ab9 */ /* 0x000fe20000000a00 */
[----:B------:R-:W-:Y:S01]  /*0b00*/  PRMT R0, RZ, 0x7610, R0 ;  /* 0x00007610ff007816 */ /* 0x000fe20000000000 */
[----:B------:R-:W-:Y:S01]  /*0b10*/  IMAD.MOV.U32 R147, RZ, RZ, -0x1 ;  /* 0xffffffffff937424 */ /* 0x000fe200078e00ff */
[----:B------:R-:W-:Y:S01]  /*0b20*/  ISETP.GE.U32.AND P0, PT, R16, UR4, PT ;  /* 0x0000000410007c0c */ /* 0x000fe2000bf06070 */
[----:B------:R-:W-:Y:S02]  /*0b30*/  IMAD.MOV.U32 R148, RZ, RZ, -0x1 ;  /* 0xffffffffff947424 */ /* 0x000fe400078e00ff */
[----:B------:R-:W-:Y:S01]  /*0b40*/  IMAD.MOV.U32 R23, RZ, RZ, -0x1 ;  /* 0xffffffffff177424 */ /* 0x000fe200078e00ff */
[----:B------:R-:W-:-:S13]  /*0b50*/  ISETP.GE.U32.AND.EX P0, PT, R17, UR5, PT, P0 ;  /* 0x0000000511007c0c */ /* 0x000fda000bf06100 */
[----:B------:R-:W-:Y:S05]  /*0b60*/  @P0 BRA `(.L_x_9) ;  /* 0x00000004002c0947 */ /* 0x000fea0003800000 */
[----:B------:R-:W0:Y:S01]  /*0b70*/  LDC.64 R24, c[0x0][0x628] ;  /* 0x00018a00ff187b82 */ /* 0x000e220000000a00 */
[----:B------:R-:W-:Y:S02]  /*0b80*/  IMAD.MOV.U32 R8, RZ, RZ, R16 ;  /* 0x000000ffff087224 */ /* 0x000fe400078e0010 */
[----:B------:R-:W-:-:S05]  /*0b90*/  IMAD.MOV.U32 R9, RZ, RZ, R17 ;  /* 0x000000ffff097224 */ /* 0x000fca00078e0011 */
[----:B------:R-:W1:Y:S08]  /*0ba0*/  LDC R0, c[0x0][0x630] ;  /* 0x00018c00ff007b82 */ /* 0x000e700000000800 */
[----:B------:R-:W2:Y:S01]  /*0bb0*/  LDC.64 R26, c[0x0][0x620] ;  /* 0x00018800ff1a7b82 */ /* 0x000ea20000000a00 */
[----:B0-----:R-:W-:-:S04]  /*0bc0*/  ISETP.NE.U32.AND P0, PT, R24, RZ, PT ;  /* 0x000000ff1800720c */ /* 0x001fc80003f05070 */
[----:B------:R-:W-:-:S13]  /*0bd0*/  ISETP.NE.AND.EX P0, PT, R25, RZ, PT, P0 ;  /* 0x000000ff1900720c */ /* 0x000fda0003f05300 */
[----:B-12---:R-:W-:Y:S05]  /*0be0*/  @!P0 BRA `(.L_x_10) ;  /* 0x0000000000288947 */ /* 0x006fea0003800000 */
[----:B------:R-:W0:Y:S02]  /*0bf0*/  LDC R13, c[0x0][0x634] ;  /* 0x00018d00ff0d7b82 */ /* 0x000e240000000800 */
[----:B0-----:R-:W-:-:S05]  /*0c00*/  IADD3 R13, P0, R16, R13, RZ ;  /* 0x0000000d100d7210 */ /* 0x001fca0007f1e0ff */
[----:B------:R-:W-:-:S04]  /*0c10*/  IMAD.X R15, RZ, RZ, R17, P0 ;  /* 0x000000ffff0f7224 */ /* 0x000fc800000e0611 */
[----:B------:R-:W-:-:S04]  /*0c20*/  IMAD.WIDE.U32 R8, R15, R24, RZ ;  /* 0x000000180f087225 */ /* 0x000fc800078e00ff */
[----:B------:R-:W-:-:S04]  /*0c30*/  IMAD.WIDE.U32 R10, P0, R13, R25, R8 ;  /* 0x000000190d0a7225 */ /* 0x000fc80007800008 */
[----:B------:R-:W-:-:S04]  /*0c40*/  IMAD.WIDE.U32 R8, R13, R24, RZ ;  /* 0x000000180d087225 */ /* 0x000fc800078e00ff */
[----:B------:R-:W-:Y:S01]  /*0c50*/  IMAD.X R13, RZ, RZ, RZ, P0 ;  /* 0x000000ffff0d7224 */ /* 0x000fe200000e06ff */
[----:B------:R-:W-:Y:S01]  /*0c60*/  IADD3 RZ, P0, R9, R10, RZ ;  /* 0x0000000a09ff7210 */ /* 0x000fe20007f1e0ff */
[----:B------:R-:W-:-:S04]  /*0c70*/  IMAD.MOV.U32 R12, RZ, RZ, R11 ;  /* 0x000000ffff0c7224 */ /* 0x000fc800078e000b */
[----:B------:R-:W-:-:S08]  /*0c80*/  IMAD.WIDE.U32.X R8, R15, R25, R12, P0 ;  /* 0x000000190f087225 */ /* 0x000fd000000e040c */
.L_x_10:
[----:B------:R-:W0:Y:S01]  /*0c90*/  LDC.64 R24, c[0x0][0x640] ;  /* 0x00019000ff187b82 */ /* 0x000e220000000a00 */
[-CC-:B------:R-:W-:Y:S01]  /*0ca0*/  SHF.R.U64 R28, R8, R0.reuse, R9.reuse ;  /* 0x00000000081c7219 */ /* 0x180fe20000001209 */
[----:B------:R-:W-:Y:S01]  /*0cb0*/  IMAD R30, R7, R21, R4 ;  /* 0x00000015071e7224 */ /* 0x000fe200078e0204 */
[----:B------:R-:W-:Y:S01]  /*0cc0*/  SHF.R.U32.HI R0, RZ, R0, R9 ;  /* 0x00000000ff007219 */ /* 0x000fe20000011609 */
[----:B------:R-:W-:Y:S01]  /*0cd0*/  IMAD.MOV.U32 R21, RZ, RZ, 0x1 ;  /* 0x00000001ff157424 */ /* 0x000fe200078e00ff */
[----:B------:R-:W-:-:S03]  /*0ce0*/  IADD3 R5, P0, RZ, -R28, RZ ;  /* 0x8000001cff057210 */ /* 0x000fc60007f1e0ff */
[----:B------:R-:W1:Y:S02]  /*0cf0*/  LDC R6, c[0x0][0x618] ;  /* 0x00018600ff067b82 */ /* 0x000e640000000800 */
[----:B------:R-:W-:-:S04]  /*0d00*/  IMAD.X R9, RZ, RZ, ~R0, P0 ;  /* 0x000000ffff097224 */ /* 0x000fc800000e0e00 */
[-C--:B------:R-:W-:Y:S02]  /*0d10*/  IMAD R0, R9, R26.reuse, RZ ;  /* 0x0000001a09007224 */ /* 0x080fe400078e02ff */
[----:B------:R-:W2:Y:S01]  /*0d20*/  LDC R11, c[0x0][0x608] ;  /* 0x00018200ff0b7b82 */ /* 0x000ea20000000800 */
[----:B------:R-:W-:-:S04]  /*0d30*/  IMAD.WIDE.U32 R8, R5, R26, R16 ;  /* 0x0000001a05087225 */ /* 0x000fc800078e0010 */
[----:B------:R-:W-:-:S03]  /*0d40*/  IMAD R5, R5, R27, R0 ;  /* 0x0000001b05057224 */ /* 0x000fc600078e0200 */
[----:B------:R-:W3:Y:S01]  /*0d50*/  LDC R12, c[0x0][0x658] ;  /* 0x00019600ff0c7b82 */ /* 0x000ee20000000800 */
[----:B0-----:R-:W-:Y:S01]  /*0d60*/  ISETP.NE.U32.AND P0, PT, R24, RZ, PT ;  /* 0x000000ff1800720c */ /* 0x001fe20003f05070 */
[----:B------:R-:W-:Y:S02]  /*0d70*/  IMAD.IADD R5, R9, 0x1, R5 ;  /* 0x0000000109057824 */ /* 0x000fe400078e0205 */
[----:B------:R-:W-:Y:S01]  /*0d80*/  IMAD.MOV.U32 R9, RZ, RZ, -0x1 ;  /* 0xffffffffff097424 */ /* 0x000fe200078e00ff */
[----:B------:R-:W-:-:S03]  /*0d90*/  ISETP.NE.AND.EX P0, PT, R25, RZ, PT, P0 ;  /* 0x000000ff1900720c */ /* 0x000fc60003f05300 */
[----:B------:R-:W0:Y:S01]  /*0da0*/  LDC R15, c[0x0][0x600] ;  /* 0x00018000ff0f7b82 */ /* 0x000e220000000800 */
[-CC-:B-1----:R-:W-:Y:S02]  /*0db0*/  SHF.R.U64 R13, R8, R6.reuse, R5.reuse ;  /* 0x00000006080d7219 */ /* 0x182fe40000001205 */
[----:B------:R-:W-:-:S05]  /*0dc0*/  SHF.R.U32.HI R0, RZ, R6, R5 ;  /* 0x00000006ff007219 */ /* 0x000fca0000011605 */
[----:B------:R-:W1:Y:S01]  /*0dd0*/  LDC R14, c[0x0][0x648] ;  /* 0x00019200ff0e7b82 */ /* 0x000e620000000800 */
[-CC-:B--2---:R-:W-:Y:S02]  /*0de0*/  SHF.R.U64 R27, R13, R11.reuse, R0.reuse ;  /* 0x0000000b0d1b7219 */ /* 0x184fe40000001200 */
[----:B------:R-:W-:-:S05]  /*0df0*/  SHF.R.U32.HI R5, RZ, R11, R0 ;  /* 0x0000000bff057219 */ /* 0x000fca0000011600 */
[----:B------:R-:W2:Y:S01]  /*0e00*/  LDC R20, c[0x0][0x638] ;  /* 0x00018e00ff147b82 */ /* 0x000ea20000000800 */
[-CC-:B---3--:R-:W-:Y:S02]  /*0e10*/  SHF.R.U64 R26, R27, R12.reuse, R5.reuse ;  /* 0x0000000c1b1a7219 */ /* 0x188fe40000001205 */
[-C--:B------:R-:W-:Y:S02]  /*0e20*/  SHF.L.U32 R0, R9, R12.reuse, RZ ;  /* 0x0000000c09007219 */ /* 0x080fe400000006ff */
[----:B------:R-:W-:Y:S01]  /*0e30*/  SHF.R.U32.HI R5, RZ, R12, R5 ;  /* 0x0000000cff057219 */ /* 0x000fe20000011605 */
[----:B------:R-:W-:Y:S01]  /*0e40*/  IMAD.MOV.U32 R4, RZ, RZ, R26 ;  /* 0x000000ffff047224 */ /* 0x000fe200078e001a */
[----:B------:R-:W-:Y:S01]  /*0e50*/  LOP3.LUT R10, RZ, R0, RZ, 0x33, !PT ;  /* 0x00000000ff0a7212 */ /* 0x000fe200078e33ff */
[----:B------:R-:W3:Y:S01]  /*0e60*/  LDC R23, c[0x0][0x610] ;  /* 0x00018400ff177b82 */ /* 0x000ee20000000800 */
[----:B------:R-:W-:Y:S05]  /*0e70*/  @!P0 BRA `(.L_x_11) ;  /* 0x0000000000288947 */ /* 0x000fea0003800000 */
[----:B------:R-:W4:Y:S02]  /*0e80*/  LDC R9, c[0x0][0x64c] ;  /* 0x00019300ff097b82 */ /* 0x000f240000000800 */
[----:B----4-:R-:W-:-:S05]  /*0e90*/  IADD3 R9, P0, R26, R9, RZ ;  /* 0x000000091a097210 */ /* 0x010fca0007f1e0ff */
        /* <DEDUP_REMOVED lines=8> */
.L_x_11:
[----:B-1----:R-:W-:Y:S01]  /*0f20*/  SHF.R.U64 R4, R4, R14, R5 ;  /* 0x0000000e04047219 */ /* 0x002fe20000001205 */
[----:B0-----:R-:W-:Y:S01]  /*0f30*/  VIADD R6, R15, 0xffffffff ;  /* 0xffffffff0f067836 */ /* 0x001fe20000000000 */
[----:B------:R-:W-:Y:S02]  /*0f40*/  SHF.L.U32 R0, R21, R12, RZ ;  /* 0x0000000c15007219 */ /* 0x000fe400000006ff */
[----:B------:R-:W-:Y:S01]  /*0f50*/  LOP3.LUT R5, R27, R10, RZ, 0xc0, !PT ;  /* 0x0000000a1b057212 */ /* 0x000fe200078ec0ff */
[----:B------:R-:W-:Y:S01]  /*0f60*/  IMAD.MOV R7, RZ, RZ, -R4 ;  /* 0x000000ffff077224 */ /* 0x000fe200078e0a04 */
[----:B------:R-:W-:Y:S02]  /*0f70*/  SEL R3, R3, R30, !P1 ;  /* 0x0000001e03037207 */ /* 0x000fe40004800000 */
[----:B------:R-:W-:Y:S01]  /*0f80*/  LOP3.LUT R6, R13, R6, RZ, 0xc0, !PT ;  /* 0x000000060d067212 */ /* 0x000fe200078ec0ff */
[----:B------:R-:W-:Y:S02]  /*0f90*/  IMAD R4, R0, R4, R5 ;  /* 0x0000000400047224 */ /* 0x000fe400078e0205 */
[----:B--2---:R-:W-:-:S02]  /*0fa0*/  IMAD R0, R7, R20, R26 ;  /* 0x0000001407007224 */ /* 0x004fc400078e021a */
[----:B---3--:R-:W-:Y:S02]  /*0fb0*/  IMAD R3, R4, R23, R3 ;  /* 0x0000001704037224 */ /* 0x008fe400078e0203 */
[----:B------:R-:W-:Y:S02]  /*0fc0*/  IMAD.MOV.U32 R5, RZ, RZ, 0x1 ;  /* 0x00000001ff057424 */ /* 0x000fe400078e00ff */
[----:B------:R-:W-:Y:S02]  /*0fd0*/  IMAD R4, R0, R15, R6 ;  /* 0x0000000f00047224 */ /* 0x000fe400078e0206 */
[----:B------:R-:W-:Y:S01]  /*0fe0*/  IMAD.MOV.U32 R23, RZ, RZ, R28 ;  /* 0x000000ffff177224 */ /* 0x000fe200078e001c */
[----:B------:R-:W-:Y:S02]  /*0ff0*/  PRMT R0, R5, 0x7610, R0 ;  /* 0x0000761005007816 */ /* 0x000fe40000000000 */
[----:B------:R-:W-:Y:S02]  /*1000*/  SEL R148, R4, R3, !P1 ;  /* 0x0000000304947207 */ /* 0x000fe40004800000 */
[----:B------:R-:W-:-:S07]  /*1010*/  SEL R147, R3, R4, !P1 ;  /* 0x0000000403937207 */ /* 0x000fce0004800000 */
.L_x_9:
[----:B------:R-:W-:-:S08]  /*1020*/  NOP ;  /* 0x0000000000007918 */ /* 0x000fd00000000000 */
[----:B------:R-:W0:Y:S02]  /*1030*/  USETMAXREG.TRY_ALLOC.CTAPOOL UP0, 0xe8 ;  /* 0x000000e8000079c8 */ /* 0x000e240008000600 */
[----:B0-----:R-:W-:-:S13]  /*1040*/  PLOP3.LUT P0, PT, PT, PT, UP0, 0x80, 0x0 ;  /* 0x000000000000781c */ /* 0x001fda0003f0f008 */
[----:B------:R-:W-:Y:S05]  /*1050*/  @!P0 BRA `(.L_x_9) ;  /* 0xfffffffc00f08947 */ /* 0x000fea000383ffff */
[----:B------:R-:W-:Y:S01]  /*1060*/  ULDC.64 UR4, c[0x0][0x598] ;  /* 0x0001660000047ab9 */ /* 0x000fe20000000a00 */
[----:B------:R-:W-:Y:S01]  /*1070*/  ULDC.64 UR36, c[0x0][0x208] ;  /* 0x0000820000247ab9 */ /* 0x000fe20000000a00 */
[----:B------:R-:W-:-:S04]  /*1080*/  ISETP.NE.U32.AND P0, PT, RZ, UR4, PT ;  /* 0x00000004ff007c0c */ /* 0x000fc8000bf05070 */
[----:B------:R-:W-:-:S13]  /*1090*/  ISETP.NE.AND.EX P0, PT, RZ, UR5, PT, P0 ;  /* 0x00000005ff007c0c */ /* 0x000fda000bf05300 */
[----:B------:R-:W-:Y:S05]  /*10a0*/  @!P0 BRA `(.L_x_12) ;  /* 0x00000000001c8947 */ /* 0x000fea0003800000 */
[----:B------:R-:W0:Y:S02]  /*10b0*/  LDC.64 R4, c[0x0][0x598] ;  /* 0x00016600ff047b82 */ /* 0x000e240000000a00 */
[----:B0-----:R-:W2:Y:S02]  /*10c0*/  LDG.E.64 R4, desc[UR36][R4.64] ;  /* 0x0000002404047981 */ /* 0x001ea4000c1e1b00 */
[----:B--2---:R-:W-:-:S04]  /*10d0*/  ISETP.NE.U32.AND P0, PT, R4, RZ, PT ;  /* 0x000000ff0400720c */ /* 0x004fc80003f05070 */
[----:B------:R-:W-:-:S13]  /*10e0*/  ISETP.NE.AND.EX P0, PT, R5, RZ, PT, P0 ;  /* 0x000000ff0500720c */ /* 0x000fda0003f05300 */
[----:B------:R-:W-:Y:S05]  /*10f0*/  @!P0 BRA `(.L_x_12) ;  /* 0x0000000000088947 */ /* 0x000fea0003800000 */
[----:B------:R0:W5:Y:S01]  /*1100*/  LD.E R146, desc[UR36][R4.64] ;  /* 0x0000002404927980 */ /* 0x000162000c101900 */
[----:B------:R-:W-:Y:S05]  /*1110*/  BRA `(.L_x_13) ;  /* 0x0000000000247947 */ /* 0x000fea0003800000 */
.L_x_12:
[----:B------:R-:W-:Y:S02]  /*1120*/  ULDC.64 UR4, c[0x0][0x588] ;  /* 0x0001620000047ab9 */ /* 0x000fe40000000a00 */
[----:B------:R-:W-:-:S04]  /*1130*/  ISETP.NE.U32.AND P0, PT, RZ, UR4, PT ;  /* 0x00000004ff007c0c */ /* 0x000fc8000bf05070 */
[----:B------:R-:W-:-:S13]  /*1140*/  ISETP.NE.AND.EX P0, PT, RZ, UR5, PT, P0 ;  /* 0x00000005ff007c0c */ /* 0x000fda000bf05300 */
[----:B------:R-:W-:Y:S05]  /*1150*/  @!P0 BRA `(.L_x_14) ;  /* 0x00000000000c8947 */ /* 0x000fea0003800000 */
[----:B------:R-:W0:Y:S02]  /*1160*/  LDC.64 R4, c[0x0][0x588] ;  /* 0x00016200ff047b82 */ /* 0x000e240000000a00 */
[----:B0-----:R1:W5:Y:S01]  /*1170*/  LDG.E R146, desc[UR36][R4.64] ;  /* 0x0000002404927981 */ /* 0x001362000c1e1900 */
[----:B------:R-:W-:Y:S05]  /*1180*/  BRA `(.L_x_13) ;  /* 0x0000000000087947 */ /* 0x000fea0003800000 */
.L_x_14:
[----:B------:R-:W-:Y:S02]  /*1190*/  ULDC UR4, c[0x0][0x580] ;  /* 0x0001600000047ab9 */ /* 0x000fe40000000800 */
[----:B------:R-:W-:-:S07]  /*11a0*/  IMAD.U32 R146, RZ, RZ, UR4 ;  /* 0x00000004ff927e24 */ /* 0x000fce000f8e00ff */
.L_x_13:
[----:B------:R-:W-:Y:S02]  /*11b0*/  ULDC.64 UR4, c[0x0][0x5a0] ;  /* 0x0001680000047ab9 */ /* 0x000fe40000000a00 */
[----:B------:R-:W-:-:S04]  /*11c0*/  ISETP.NE.U32.AND P0, PT, RZ, UR4, PT ;  /* 0x00000004ff007c0c */ /* 0x000fc8000bf05070 */
[----:B------:R-:W-:-:S13]  /*11d0*/  ISETP.NE.AND.EX P0, PT, RZ, UR5, PT, P0 ;  /* 0x00000005ff007c0c */ /* 0x000fda000bf05300 */
[----:B------:R-:W-:Y:S05]  /*11e0*/  @!P0 BRA `(.L_x_15) ;  /* 0x00000000001c8947 */ /* 0x000fea0003800000 */
[----:B01----:R-:W0:Y:S02]  /*11f0*/  LDC.64 R4, c[0x0][0x5a0] ;  /* 0x00016800ff047b82 */ /* 0x003e240000000a00 */
[----:B0-----:R-:W2:Y:S02]  /*1200*/  LDG.E.64 R4, desc[UR36][R4.64] ;  /* 0x0000002404047981 */ /* 0x001ea4000c1e1b00 */
[----:B--2---:R-:W-:-:S04]  /*1210*/  ISETP.NE.U32.AND P0, PT, R4, RZ, PT ;  /* 0x000000ff0400720c */ /* 0x004fc80003f05070 */
[----:B------:R-:W-:-:S13]  /*1220*/  ISETP.NE.AND.EX P0, PT, R5, RZ, PT, P0 ;  /* 0x000000ff0500720c */ /* 0x000fda0003f05300 */
[----:B------:R-:W-:Y:S05]  /*1230*/  @!P0 BRA `(.L_x_15) ;  /* 0x0000000000088947 */ /* 0x000fea0003800000 */
[----:B------:R0:W5:Y:S01]  /*1240*/  LD.E R145, desc[UR36][R4.64] ;  /* 0x0000002404917980 */ /* 0x000162000c101900 */
[----:B------:R-:W-:Y:S05]  /*1250*/  BRA `(.L_x_16) ;  /* 0x0000000000247947 */ /* 0x000fea0003800000 */
.L_x_15:
[----:B------:R-:W-:Y:S02]  /*1260*/  ULDC.64 UR4, c[0x0][0x590] ;  /* 0x0001640000047ab9 */ /* 0x000fe40000000a00 */
[----:B------:R-:W-:-:S04]  /*1270*/  ISETP.NE.U32.AND P0, PT, RZ, UR4, PT ;  /* 0x00000004ff007c0c */ /* 0x000fc8000bf05070 */
[----:B------:R-:W-:-:S13]  /*1280*/  ISETP.NE.AND.EX P0, PT, RZ, UR5, PT, P0 ;  /* 0x00000005ff007c0c */ /* 0x000fda000bf05300 */
[----:B------:R-:W-:Y:S05]  /*1290*/  @!P0 BRA `(.L_x_17) ;  /* 0x00000000000c8947 */ /* 0x000fea0003800000 */
[----:B01----:R-:W0:Y:S02]  /*12a0*/  LDC.64 R4, c[0x0][0x590] ;  /* 0x00016400ff047b82 */ /* 0x003e240000000a00 */
[----:B0-----:R1:W5:Y:S01]  /*12b0*/  LDG.E R145, desc[UR36][R4.64] ;  /* 0x0000002404917981 */ /* 0x001362000c1e1900 */
[----:B------:R-:W-:Y:S05]  /*12c0*/  BRA `(.L_x_16) ;  /* 0x0000000000087947 */ /* 0x000fea0003800000 */
.L_x_17:
[----:B------:R-:W-:Y:S02]  /*12d0*/  ULDC UR4, c[0x0][0x584] ;  /* 0x0001610000047ab9 */ /* 0x000fe40000000800 */
[----:B------:R-:W-:-:S07]  /*12e0*/  IMAD.U32 R145, RZ, RZ, UR4 ;  /* 0x00000004ff917e24 */ /* 0x000fce000f8e00ff */
.L_x_16:
[----:B------:R-:W-:-:S13]  /*12f0*/  LOP3.LUT P0, RZ, R0, 0xff, RZ, 0xc0, !PT ;  /* 0x000000ff00ff7812 */ /* 0x000fda000780c0ff */
[----:B------:R-:W-:Y:S05]  /*1300*/  @!P0 EXIT ;  /* 0x000000000000894d */ /* 0x000fea0003800000 */
[----:B------:R-:W-:Y:S01]  /*1310*/  ULDC UR4, c[0x0][0x28c] ;  /* 0x0000a30000047ab9 */ /* 0x000fe20000000800 */
[----:B------:R-:W-:Y:S01]  /*1320*/  LOP3.LUT R162, R19, 0x1, RZ, 0xfc, !PT ;  /* 0x0000000113a27812 */ /* 0x000fe200078efcff */
[----:B------:R-:W-:Y:S01]  /*1330*/  UIADD3 UR4, UR4, 0xf, URZ ;  /* 0x0000000f04047890 */ /* 0x000fe2000fffe03f */
[----:B------:R-:W-:Y:S01]  /*1340*/  UMOV UR38, URZ ;  /* 0x0000003f00267c82 */ /* 0x000fe20008000000 */
[----:B------:R-:W-:Y:S02]  /*1350*/  UMOV UR39, URZ ;  /* 0x0000003f00277c82 */ /* 0x000fe40008000000 */
[----:B------:R-:W-:-:S04]  /*1360*/  USHF.R.S32.HI UR5, URZ, 0x1f, UR4 ;  /* 0x0000001f3f057899 */ /* 0x000fc80008011404 */
[----:B------:R-:W-:-:S04]  /*1370*/  ULEA.HI UR5, UR5, UR4, URZ, 0x4 ;  /* 0x0000000405057291 */ /* 0x000fc8000f8f203f */
[----:B------:R-:W-:-:S12]  /*1380*/  USHF.R.S32.HI UR40, URZ, 0x4, UR5 ;  /* 0x000000043f287899 */ /* 0x000fd80008011405 */
.L_x_269:
[----:B------:R-:W-:Y:S01]  /*1390*/  LOP3.LUT R0, R18, 0x80, RZ, 0xc0, !PT ;  /* 0x0000008012007812 */ /* 0x000fe200078ec0ff */
[----:B------:R-:W2:Y:S01]  /*13a0*/  S2UR UR6, SR_CgaCtaId ;  /* 0x00000000000679c3 */ /* 0x000ea20000008800 */
[----:B------:R-:W-:Y:S02]  /*13b0*/  UMOV UR41, 0x400 ;  /* 0x0000040000297882 */ /* 0x000fe40000000000 */
[----:B------:R-:W-:-:S06]  /*13c0*/  SHF.R.U32.HI R0, RZ, 0x7, R0 ;  /* 0x00000007ff007819 */ /* 0x000fcc0000011600 */
[----:B---3--:R-:W3:Y:S01]  /*13d0*/  SHFL.IDX PT, R0, R0, RZ, 0x1f ;  /* 0x00001fff00007589 */ /* 0x008ee200000e0000 */
[----:B--2---:R-:W-:Y:S01]  /*13e0*/  ULEA UR41, UR6, UR41, 0x18 ;  /* 0x0000002906297291 */ /* 0x004fe2000f8ec03f */
[----:B---3--:R-:W-:-:S13]  /*13f0*/  R2UR UR4, R0 ;  /* 0x00000000000472ca */ /* 0x008fda00000e0000 */
[----:B------:R-:W-:-:S04]  /*1400*/  ULEA.HI UR5, UR4, UR4, URZ, 0x1 ;  /* 0x0000000404057291 */ /* 0x000fc8000f8f083f */
[----:B------:R-:W-:-:S04]  /*1410*/  ULOP3.LUT UR5, UR5, 0x1ffffe, URZ, 0xc0, !UPT ;  /* 0x001ffffe05057892 */ /* 0x000fc8000f8ec03f */
[----:B------:R-:W-:-:S03]  /*1420*/  UIADD3 UR5, UR4, -UR5, URZ ;  /* 0x8000000504057290 */ /* 0x000fc6000fffe03f */
[----:B------:R-:W-:Y:S01]  /*1430*/  ULDC UR4, c[0x0][0x28c] ;  /* 0x0000a30000047ab9 */ /* 0x000fe20000000800 */
[----:B------:R-:W-:Y:S01]  /*1440*/  ULEA UR5, UR5, UR41, 0xb ;  /* 0x0000002905057291 */ /* 0x000fe2000f8e583f */
[----:B------:R-:W-:-:S03]  /*1450*/  ISETP.LT.AND P0, PT, RZ, UR4, PT ;  /* 0x00000004ff007c0c */ /* 0x000fc6000bf01270 */
[----:B------:R-:W-:-:S04]  /*1460*/  UIADD3 UR5, UR5, 0x200, URZ ;  /* 0x0000020005057890 */ /* 0x000fc8000fffe03f */
[----:B------:R-:W-:-:S04]  /*1470*/  USHF.R.U32.HI UR5, URZ, 0x4, UR5 ;  /* 0x000000043f057899 */ /* 0x000fc80008011605 */
[----:B------:R-:W-:Y:S02]  /*1480*/  ULOP3.LUT UR42, UR5, 0x3fff, URZ, 0xc0, !UPT ;  /* 0x00003fff052a7892 */ /* 0x000fe4000f8ec03f */
[----:B01--45:R-:W-:Y:S10]  /*1490*/  @P0 BRA `(.L_x_18) ;  /* 0x0000000000400947 */ /* 0x033ff40003800000 */
[----:B------:R-:W-:Y:S01]  /*14a0*/  MOV R0, 0x0 ;  /* 0x0000000000007802 */ /* 0x000fe20000000f00 */
[----:B------:R-:W-:Y:S01]  /*14b0*/  ULDC.64 UR4, c[0x4][0x68] ;  /* 0x01001a0000047ab9 */ /* 0x000fe20000000a00 */
[----:B------:R-:W-:Y:S01]  /*14c0*/  ULDC.64 UR6, c[0x4][0x8] ;  /* 0x0100020000067ab9 */ /* 0x000fe20000000a00 */
[----:B01----:R-:W-:Y:S01]  /*14d0*/  IMAD.U32 R4, RZ, RZ, UR4 ;  /* 0x00000004ff047e24 */ /* 0x003fe2000f8e00ff */
[----:B------:R0:W1:Y:S01]  /*14e0*/  LDC.64 R14, c[0x4][R0] ;  /* 0x01000000000e7b82 */ /* 0x0000620000000a00 */
[----:B------:R-:W-:Y:S01]  /*14f0*/  IMAD.U32 R5, RZ, RZ, UR5 ;  /* 0x00000005ff057e24 */ /* 0x000fe2000f8e00ff */
[----:B------:R-:W-:Y:S01]  /*1500*/  ULDC.64 UR4, c[0x4][0x70] ;  /* 0x01001c0000047ab9 */ /* 0x000fe20000000a00 */
[----:B------:R-:W-:Y:S02]  /*1510*/  IMAD.U32 R10, RZ, RZ, UR6 ;  /* 0x00000006ff0a7e24 */ /* 0x000fe4000f8e00ff */
[----:B------:R-:W-:Y:S02]  /*1520*/  IMAD.U32 R6, RZ, RZ, UR4 ;  /* 0x00000004ff067e24 */ /* 0x000fe4000f8e00ff */
[----:B------:R-:W-:-:S02]  /*1530*/  IMAD.U32 R7, RZ, RZ, UR5 ;  /* 0x00000005ff077e24 */ /* 0x000fc4000f8e00ff */
[----:B------:R-:W-:Y:S02]  /*1540*/  IMAD.U32 R11, RZ, RZ, UR7 ;  /* 0x00000007ff0b7e24 */ /* 0x000fe4000f8e00ff */
[----:B------:R-:W-:Y:S02]  /*1550*/  IMAD.MOV.U32 R8, RZ, RZ, 0x1e1 ;  /* 0x000001e1ff087424 */ /* 0x000fe400078e00ff */
[----:B------:R-:W-:Y:S02]  /*1560*/  IMAD.MOV.U32 R12, RZ, RZ, 0x1 ;  /* 0x00000001ff0c7424 */ /* 0x000fe400078e00ff */
[----:B0-----:R-:W-:-:S07]  /*1570*/  IMAD.MOV.U32 R13, RZ, RZ, RZ ;  /* 0x000000ffff0d7224 */ /* 0x001fce00078e00ff */
[----:B------:R-:W-:-:S07]  /*1580*/  LEPC R20, `(.L_x_18) ;  /* 0x000000001014794e */ /* 0x000fce0000000000 */
[----:B-1---5:R-:W-:Y:S05]  /*1590*/  CALL.ABS.NOINC R14 ;  /* 0x000000000e007343 */ /* 0x022fea0003c00000 */
.L_x_18:
[----:B------:R-:W-:-:S13]  /*15a0*/  ISETP.NE.AND P0, PT, R162, 0x3, PT ;  /* 0x00000003a200780c */ /* 0x000fda0003f05270 */
[----:B------:R-:W-:Y:S05]  /*15b0*/  @!P0 BRA `(.L_x_19) ;  /* 0x0000000000048947 */ /* 0x000fea0003800000 */
[----:B------:R-:W-:Y:S01]  /*15c0*/  BPT.TRAP 0x1 ;  /* 0x000000040000795c */ /* 0x000fe20000300000 */
.L_x_19:
[----:B------:R-:W-:Y:S02]  /*15d0*/  IMAD.U32 R3, RZ, RZ, UR39 ;  /* 0x00000027ff037e24 */ /* 0x000fe4000f8e00ff */
[----:B------:R-:W-:-:S03]  /*15e0*/  IMAD.U32 R0, RZ, RZ, UR38 ;  /* 0x00000026ff007e24 */ /* 0x000fc6000f8e00ff */
[----:B------:R-:W-:Y:S02]  /*15f0*/  LEA R3, R3, UR41, 0x3 ;  /* 0x0000002903037c11 */ /* 0x000fe4000f8e18ff */
[----:B------:R-:W-:-:S04]  /*1600*/  SHF.L.U32 R0, R0, 0x1f, RZ ;  /* 0x0000001f00007819 */ /* 0x000fc800000006ff */
[----:B------:R2:W3:Y:S01]  /*1610*/  SYNCS.PHASECHK.TRANS64.TRYWAIT P1, [R3+URZ], R0 ;  /* 0x00000000030075a7 */ /* 0x0004e2000802017f */
[----:B------:R-:W-:Y:S05]  /*1620*/  @!P0 BRA `(.L_x_20) ;  /* 0x0000000000048947 */ /* 0x000fea0003800000 */
[----:B------:R-:W-:Y:S01]  /*1630*/  BPT.TRAP 0x1 ;  /* 0x000000040000795c */ /* 0x000fe20000300000 */
.L_x_20:
[----:B---3--:R-:W-:Y:S05]  /*1640*/  @P1 BRA `(.L_x_21) ;  /* 0x0000000000081947 */ /* 0x008fea0003800000 */
[----:B------:R-:W3:Y:S02]  /*1650*/  SYNCS.PHASECHK.TRANS64.TRYWAIT P1, [R3+URZ], R0 ;  /* 0x00000000030075a7 */ /* 0x000ee4000802017f */
[----:B---3--:R-:W-:Y:S05]  /*1660*/  @!P1 BRA `(.L_x_22) ;  /* 0x000000b0002c9947 */ /* 0x008fea0003800000 */
.L_x_21:
[----:B------:R-:W-:-:S04]  /*1670*/  UISETP.LT.AND UP0, UPT, UR40, 0x1, UPT ;  /* 0x000000012800788c */ /* 0x000fc8000bf01270 */
[----:B------:R-:W-:-:S06]  /*1680*/  USEL UR4, UR40, 0x1, UP0 ;  /* 0x0000000128047887 */ /* 0x000fcc0008000000 */
[----:B--23--:R-:W-:Y:S01]  /*1690*/  IMAD.U32 R0, RZ, RZ, UR4 ;  /* 0x00000004ff007e24 */ /* 0x00cfe2000f8e00ff */
[----:B------:R-:W-:Y:S05]  /*16a0*/  WARPSYNC.ALL ;  /* 0x0000000000007948 */ /* 0x000fea0003800000 */
[----:B------:R-:W-:-:S04]  /*16b0*/  IADD3 R0, -R0, UR40, RZ ;  /* 0x0000002800007c10 */ /* 0x000fc8000fffe1ff */
[----:B------:R-:W-:Y:S01]  /*16c0*/  ISETP.GE.AND P1, PT, R0, 0x1, PT ;  /* 0x000000010000780c */ /* 0x000fe20003f26270 */
[----:B------:R-:W-:Y:S01]  /*16d0*/  UIADD3 UR4, UR41, 0x2d200, URZ ;  /* 0x0002d20029047890 */ /* 0x000fe2000fffe03f */
[----:B------:R-:W-:Y:S01]  /*16e0*/  WARPGROUP.ARRIVE ;  /* 0x00000000000079c5 */ /* 0x000fe20000000000 */
[----:B------:R-:W-:Y:S01]  /*16f0*/  UMOV UR25, 0xc0000010 ;  /* 0xc000001000197882 */ /* 0x000fe20000000000 */
[----:B------:R-:W-:Y:S01]  /*1700*/  UMOV UR27, 0xc0000010 ;  /* 0xc0000010001b7882 */ /* 0x000fe20000000000 */
[----:B------:R-:W-:Y:S02]  /*1710*/  USHF.R.U32.HI UR5, URZ, 0x4, UR4 ;  /* 0x000000043f057899 */ /* 0x000fe40008011604 */
[----:B------:R-:W-:Y:S02]  /*1720*/  ULOP3.LUT UR4, UR42, 0x10000, URZ, 0xfc, !UPT ;  /* 0x000100002a047892 */ /* 0x000fe4000f8efc3f */
[----:B------:R-:W-:Y:S02]  /*1730*/  ULOP3.LUT UR5, UR5, 0x3fff, URZ, 0xc0, !UPT ;  /* 0x00003fff05057892 */ /* 0x000fe4000f8ec03f */
[----:B------:R-:W-:-:S02]  /*1740*/  UIMAD UR24, UR39, 0x300, UR4 ;  /* 0x00000300271878a4 */ /* 0x000fc4000f8e0204 */
[----:B------:R-:W-:Y:S01]  /*1750*/  ULOP3.LUT UR5, UR5, 0x10000, URZ, 0xfc, !UPT ;  /* 0x0001000005057892 */ /* 0x000fe2000f8efc3f */
[----:B------:R-:W-:Y:S01]  /*1760*/  UMOV UR13, UR25 ;  /* 0x00000019000d7c82 */ /* 0x000fe20008000000 */
[----:B------:R-:W-:Y:S02]  /*1770*/  UMOV UR15, 0xc0000010 ;  /* 0xc0000010000f7882 */ /* 0x000fe40000000000 */
[----:B------:R-:W-:Y:S01]  /*1780*/  UIMAD UR26, UR39, 0xa0, UR5 ;  /* 0x000000a0271a78a4 */ /* 0x000fe2000f8e0205 */
[----:B------:R-:W-:Y:S01]  /*1790*/  UMOV UR12, UR24 ;  /* 0x00000018000c7c82 */ /* 0x000fe20008000000 */
[----:B------:R-:W-:Y:S02]  /*17a0*/  UMOV UR8, UR24 ;  /* 0x0000001800087c82 */ /* 0x000fe40008000000 */
[----:B------:R-:W-:Y:S02]  /*17b0*/  UIADD3 UR14, UR26, 0x20, URZ ;  /* 0x000000201a0e7890 */ /* 0x000fe4000fffe03f */
[----:B------:R-:W-:Y:S01]  /*17c0*/  UIADD3 UR10, UR26, 0x40, URZ ;  /* 0x000000401a0a7890 */ /* 0x000fe2000fffe03f */
[----:B------:R-:W-:-:S02]  /*17d0*/  UMOV UR9, UR25 ;  /* 0x0000001900097c82 */ /* 0x000fc40008000000 */
[----:B------:R-:W-:Y:S01]  /*17e0*/  HGMMA.64x16x16.F32 R136, gdesc[UR24], RZ, !UPT, gsb0 ;  /* 0x00200000188879f0 */ /* 0x000fe2000c0008ff */
[----:B------:R-:W-:Y:S01]  /*17f0*/  UMOV UR11, 0xc0000010 ;  /* 0xc0000010000b7882 */ /* 0x000fe20000000000 */
[----:B------:R-:W-:Y:S01]  /*1800*/  UIADD3 UR22, UR26, 0x60, URZ ;  /* 0x000000601a167890 */ /* 0x000fe2000fffe03f */
[----:B------:R-:W-:Y:S01]  /*1810*/  UMOV UR20, UR24 ;  /* 0x0000001800147c82 */ /* 0x000fe20008000000 */
[----:B------:R-:W-:Y:S01]  /*1820*/  UMOV UR21, UR25 ;  /* 0x0000001900157c82 */ /* 0x000fe20008000000 */
[----:B------:R-:W-:Y:S01]  /*1830*/  UMOV UR23, 0xc0000010 ;  /* 0xc000001000177882 */ /* 0x000fe20000000000 */
[----:B------:R-:W-:Y:S01]  /*1840*/  UIADD3 UR18, UR26, 0x80, URZ ;  /* 0x000000801a127890 */ /* 0x000fe2000fffe03f */
[----:B------:R-:W-:Y:S01]  /*1850*/  UMOV UR16, UR24 ;  /* 0x0000001800107c82 */ /* 0x000fe20008000000 */
[----:B------:R-:W-:Y:S01]  /*1860*/  UMOV UR17, UR25 ;  /* 0x0000001900117c82 */ /* 0x000fe20008000000 */
[----:B------:R-:W-:Y:S01]  /*1870*/  UMOV UR19, 0xc0000010 ;  /* 0xc000001000137882 */ /* 0x000fe20000000000 */
[----:B------:R-:W-:Y:S01]  /*1880*/  UIADD3 UR6, UR24, 0x100, URZ ;  /* 0x0000010018067890 */ /* 0x000fe2000fffe03f */
[----:B------:R-:W-:-:S02]  /*1890*/  WARPGROUP.DEPBAR.LE gsb0, 0x0 ;  /* 0x00008000000079c5 */ /* 0x000fc40000010000 */
[----:B------:R-:W-:-:S06]  /*18a0*/  WARPGROUP.ARRIVE ;  /* 0x00000000000079c5 */ /* 0x000fcc0000000000 */
[----:B------:R-:W-:Y:S03]  /*18b0*/  HGMMA.64x16x16.F32 R112, gdesc[UR12], RZ, !UPT, gsb0 ;  /* 0x002000000c7079f0 */ /* 0x000fe6000c0008ff */
[----:B------:R-:W-:Y:S02]  /*18c0*/  WARPGROUP.DEPBAR.LE gsb0, 0x0 ;  /* 0x00008000000079c5 */ /* 0x000fe40000010000 */
[----:B------:R-:W-:-:S06]  /*18d0*/  WARPGROUP.ARRIVE ;  /* 0x00000000000079c5 */ /* 0x000fcc0000000000 */
[----:B------:R-:W-:Y:S03]  /*18e0*/  HGMMA.64x16x16.F32 R88, gdesc[UR8], RZ, !UPT, gsb0 ;  /* 0x00200000085879f0 */ /* 0x000fe6000c0008ff */
[----:B------:R-:W-:Y:S02]  /*18f0*/  WARPGROUP.DEPBAR.LE gsb0, 0x0 ;  /* 0x00008000000079c5 */ /* 0x000fe40000010000 */
[----:B------:R-:W-:-:S06]  /*1900*/  WARPGROUP.ARRIVE ;  /* 0x00000000000079c5 */ /* 0x000fcc0000000000 */
[----:B------:R-:W-:Y:S03]  /*1910*/  HGMMA.64x16x16.F32 R64, gdesc[UR20], RZ, !UPT, gsb0 ;  /* 0x00200000144079f0 */ /* 0x000fe6000c0008ff */
[----:B------:R-:W-:Y:S02]  /*1920*/  WARPGROUP.DEPBAR.LE gsb0, 0x0 ;  /* 0x00008000000079c5 */ /* 0x000fe40000010000 */
[----:B------:R-:W-:-:S06]  /*1930*/  WARPGROUP.ARRIVE ;  /* 0x00000000000079c5 */ /* 0x000fcc0000000000 */
[----:B------:R-:W-:Y:S01]  /*1940*/  HGMMA.64x16x16.F32 R40, gdesc[UR16], RZ, !UPT, gsb0 ;  /* 0x00200000102879f0 */ /* 0x000fe2000c0008ff */
[----:B------:R-:W-:Y:S01]  /*1950*/  UMOV UR16, UR6 ;  /* 0x0000000600107c82 */ /* 0x000fe20008000000 */
[----:B------:R-:W-:Y:S01]  /*1960*/  UMOV UR17, 0xc0000010 ;  /* 0xc000001000117882 */ /* 0x000fe20000000000 */
[----:B------:R-:W-:Y:S01]  /*1970*/  UMOV UR20, UR16 ;  /* 0x0000001000147c82 */ /* 0x000fe20008000000 */
[----:B------:R-:W-:Y:S01]  /*1980*/  UMOV UR21, UR17 ;  /* 0x0000001100157c82 */ /* 0x000fe20008000000 */
[----:B------:R-:W-:Y:S01]  /*1990*/  UMOV UR8, UR16 ;  /* 0x0000001000087c82 */ /* 0x000fe20008000000 */
[----:B------:R-:W-:Y:S01]  /*19a0*/  UMOV UR9, UR17 ;  /* 0x0000001100097c82 */ /* 0x000fe20008000000 */
[----:B------:R-:W-:Y:S01]  /*19b0*/  UMOV UR12, UR16 ;  /* 0x00000010000c7c82 */ /* 0x000fe20008000000 */
[----:B------:R-:W-:Y:S01]  /*19c0*/  UMOV UR13, UR17 ;  /* 0x00000011000d7c82 */ /* 0x000fe20008000000 */
[----:B------:R-:W-:Y:S01]  /*19d0*/  UIADD3 UR6, UR24, 0x200, URZ ;  /* 0x0000020018067890 */ /* 0x000fe2000fffe03f */
[----:B------:R-:W-:-:S02]  /*19e0*/  UMOV UR25, UR17 ;  /* 0x0000001100197c82 */ /* 0x000fc40008000000 */
[----:B------:R-:W-:Y:S01]  /*19f0*/  UMOV UR24, UR16 ;  /* 0x0000001000187c82 */ /* 0x000fe20008000000 */
        /* <DEDUP_REMOVED lines=23> */
[----:B------:R-:W-:Y:S01]  /*1b70*/  UMOV UR16, UR24 ;  /* 0x0000001800107c82 */ /* 0x000fe20008000000 */
[----:B------:R-:W-:Y:S01]  /*1b80*/  UMOV UR17, UR25 ;  /* 0x0000001900117c82 */ /* 0x000fe20008000000 */
        /* <DEDUP_REMOVED lines=16> */
[----:B------:R-:W-:Y:S05]  /*1c90*/  @!P1 BRA `(.L_x_23) ;  /* 0x0000000400f89947 */ /* 0x000fea0003800000 */
[----:B------:R-:W-:Y:S01]  /*1ca0*/  UIADD3 UR6, UR39, 0x1, URZ ;  /* 0x0000000127067890 */ /* 0x000fe2000fffe03f */
[----:B------:R-:W-:Y:S02]  /*1cb0*/  IMAD.MOV.U32 R3, RZ, RZ, R0 ;  /* 0x000000ffff037224 */ /* 0x000fe400078e0000 */
[----:B01----:R-:W-:Y:S01]  /*1cc0*/  IMAD.U32 R4, RZ, RZ, UR39 ;  /* 0x00000027ff047e24 */ /* 0x003fe2000f8e00ff */
[----:B------:R-:W-:-:S04]  /*1cd0*/  UISETP.NE.AND UP0, UPT, UR6, 0xf, UPT ;  /* 0x0000000f0600788c */ /* 0x000fc8000bf05270 */
[----:B------:R-:W-:Y:S02]  /*1ce0*/  USEL UR7, URZ, 0x1, UP0 ;  /* 0x000000013f077887 */ /* 0x000fe40008000000 */
[----:B------:R-:W-:Y:S02]  /*1cf0*/  USEL UR6, UR6, URZ, UP0 ;  /* 0x0000003f06067287 */ /* 0x000fe40008000000 */
[----:B------:R-:W-:-:S06]  /*1d00*/  ULOP3.LUT UR7, UR38, UR7, URZ, 0x3c, !UPT ;  /* 0x0000000726077292 */ /* 0x000fcc000f8e3c3f */
[----:B------:R-:W-:-:S07]  /*1d10*/  IMAD.U32 R7, RZ, RZ, UR7 ;  /* 0x00000007ff077e24 */ /* 0x000fce000f8e00ff */
.L_x_30:
[----:B------:R-:W-:Y:S05]  /*1d20*/  @!P0 BRA `(.L_x_24) ;  /* 0x0000000000048947 */ /* 0x000fea0003800000 */
[----:B------:R-:W-:Y:S01]  /*1d30*/  BPT.TRAP 0x1 ;  /* 0x000000040000795c */ /* 0x000fe20000300000 */
.L_x_24:
[----:B------:R-:W-:Y:S01]  /*1d40*/  ULEA UR7, UR6, UR41, 0x3 ;  /* 0x0000002906077291 */ /* 0x000fe2000f8e183f */
[----:B------:R-:W-:-:S08]  /*1d50*/  SHF.L.U32 R5, R7, 0x1f, RZ ;  /* 0x0000001f07057819 */ /* 0x000fd000000006ff */
[----:B------:R0:W1:Y:S01]  /*1d60*/  SYNCS.PHASECHK.TRANS64.TRYWAIT P1, [UR7], R5 ;  /* 0x00000005ff0075a7 */ /* 0x0000620008020147 */
[----:B------:R-:W-:Y:S05]  /*1d70*/  @!P0 BRA `(.L_x_25) ;  /* 0x0000000000048947 */ /* 0x000fea0003800000 */
[----:B------:R-:W-:Y:S01]  /*1d80*/  BPT.TRAP 0x1 ;  /* 0x000000040000795c */ /* 0x000fe20000300000 */
.L_x_25:
[----:B-1----:R-:W-:Y:S05]  /*1d90*/  @P1 BRA `(.L_x_26) ;  /* 0x0000000000081947 */ /* 0x002fea0003800000 */
[----:B------:R-:W1:Y:S02]  /*1da0*/  SYNCS.PHASECHK.TRANS64.TRYWAIT P1, [UR7], R5 ;  /* 0x00000005ff0075a7 */ /* 0x000e640008020147 */
[----:B-1----:R-:W-:Y:S05]  /*1db0*/  @!P1 BRA `(.L_x_27) ;  /* 0x000000a8006c9947 */ /* 0x002fea0003800000 */
.L_x_26:
[----:B------:R-:W-:Y:S01]  /*1dc0*/  UIMAD UR16, UR6, 0x300, UR4 ;  /* 0x00000300061078a4 */ /* 0x000fe2000f8e0204 */
[----:B------:R-:W-:Y:S01]  /*1dd0*/  WARPGROUP.ARRIVE ;  /* 0x00000000000079c5 */ /* 0x000fe20000000000 */
[----:B------:R-:W-:Y:S01]  /*1de0*/  UIMAD UR18, UR6, 0xa0, UR5 ;  /* 0x000000a0061278a4 */ /* 0x000fe2000f8e0205 */
[----:B------:R-:W-:Y:S01]  /*1df0*/  UMOV UR17, 0xc0000010 ;  /* 0xc000001000117882 */ /* 0x000fe20000000000 */
[----:B------:R-:W-:Y:S02]  /*1e00*/  UMOV UR19, 0xc0000010 ;  /* 0xc000001000137882 */ /* 0x000fe40000000000 */
[----:B------:R-:W-:Y:S01]  /*1e10*/  UIADD3 UR26, UR18, 0x20, URZ ;  /* 0x00000020121a7890 */ /* 0x000fe2000fffe03f */
[----:B------:R-:W-:Y:S01]  /*1e20*/  UMOV UR24, UR16 ;  /* 0x0000001000187c82 */ /* 0x000fe20008000000 */
[----:B------:R-:W-:Y:S01]  /*1e30*/  UMOV UR25, UR17 ;  /* 0x0000001100197c82 */ /* 0x000fe20008000000 */
[----:B------:R-:W-:Y:S02]  /*1e40*/  UMOV UR27, 0xc0000010 ;  /* 0xc0000010001b7882 */ /* 0x000fe40000000000 */
[----:B------:R-:W-:Y:S01]  /*1e50*/  HGMMA.64x16x16.F32 R136, gdesc[UR16], R136, gsb0 ;  /* 0x00200000108879f0 */ /* 0x000fe20008000888 */
        /* <DEDUP_REMOVED lines=15> */
[----:B------:R-:W-:Y:S03]  /*1f50*/  HGMMA.64x16x16.F32 R112, gdesc[UR24], R112, gsb0 ;  /* 0x00200000187079f0 */ /* 0x000fe60008000870 */
[----:B------:R-:W-:Y:S02]  /*1f60*/  WARPGROUP.DEPBAR.LE gsb0, 0x0 ;  /* 0x00008000000079c5 */ /* 0x000fe40000010000 */
[----:B------:R-:W-:-:S06]  /*1f70*/  WARPGROUP.ARRIVE ;  /* 0x00000000000079c5 */ /* 0x000fcc0000000000 */
[----:B------:R-:W-:Y:S03]  /*1f80*/  HGMMA.64x16x16.F32 R88, gdesc[UR12], R88, gsb0 ;  /* 0x002000000c5879f0 */ /* 0x000fe60008000858 */
[----:B------:R-:W-:Y:S02]  /*1f90*/  WARPGROUP.DEPBAR.LE gsb0, 0x0 ;  /* 0x00008000000079c5 */ /* 0x000fe40000010000 */
[----:B------:R-:W-:-:S06]  /*1fa0*/  WARPGROUP.ARRIVE ;  /* 0x00000000000079c5 */ /* 0x000fcc0000000000 */
[----:B------:R-:W-:Y:S03]  /*1fb0*/  HGMMA.64x16x16.F32 R64, gdesc[UR8], R64, gsb0 ;  /* 0x00200000084079f0 */ /* 0x000fe60008000840 */
[----:B------:R-:W-:Y:S02]  /*1fc0*/  WARPGROUP.DEPBAR.LE gsb0, 0x0 ;  /* 0x00008000000079c5 */ /* 0x000fe40000010000 */
[----:B------:R-:W-:-:S06]  /*1fd0*/  WARPGROUP.ARRIVE ;  /* 0x00000000000079c5 */ /* 0x000fcc0000000000 */
[----:B------:R-:W-:Y:S01]  /*1fe0*/  HGMMA.64x16x16.F32 R40, gdesc[UR20], R40, gsb0 ;  /* 0x00200000142879f0 */ /* 0x000fe20008000828 */
        /* <DEDUP_REMOVED lines=34> */
[----:B------:R-:W-:Y:S02]  /*2210*/  WARPGROUP.DEPBAR.LE gsb0, 0x0 ;  /* 0x00008000000079c5 */ /* 0x000fe40000010000 */
[----:B------:R-:W-:-:S06]  /*2220*/  WARPGROUP.ARRIVE ;  /* 0x00000000000079c5 */ /* 0x000fcc0000000000 */
[----:B------:R-:W-:Y:S01]  /*2230*/  HGMMA.64x16x16.F32 R120, gdesc[UR16], R120, gsb0 ;  /* 0x00200000107879f0 */ /* 0x000fe20008000878 */
[----:B------:R-:W-:Y:S01]  /*2240*/  UMOV UR18, UR22 ;  /* 0x0000001600127c82 */ /* 0x000fe20008000000 */
        /* <DEDUP_REMOVED lines=14> */
[----:B------:R-:W-:Y:S05]  /*2330*/  @!P0 BRA `(.L_x_28) ;  /* 0x0000000000048947 */ /* 0x000fea0003800000 */
[----:B------:R-:W-:Y:S01]  /*2340*/  BPT.TRAP 0x1 ;  /* 0x000000040000795c */ /* 0x000fe20000300000 */
.L_x_28:
[----:B------:R-:W-:-:S13]  /*2350*/  ISETP.NE.AND P1, PT, R22, RZ, PT ;  /* 0x000000ff1600720c */ /* 0x000fda0003f25270 */
[----:B01----:R-:W-:-:S05]  /*2360*/  @P1 LEA R5, R4, UR41, 0x3 ;  /* 0x0000002904051c11 */ /* 0x003fca000f8e18ff */
[----:B------:R-:W-:-:S05]  /*2370*/  @P1 VIADD R5, R5, 0x78 ;  /* 0x0000007805051836 */ /* 0x000fca0000000000 */
[----:B------:R-:W-:-:S04]  /*2380*/  @P1 PRMT R5, R144, 0x654, R5 ;  /* 0x0000065490051816 */ /* 0x000fc80000000005 */
[----:B------:R0:W-:Y:S01]  /*2390*/  @P1 SYNCS.ARRIVE.TRANS64.RED.A1T0 RZ, [R5+URZ], RZ ;  /* 0x000000ff05ff19a7 */ /* 0x0001e2000810043f */
[----:B------:R-:W-:-:S13]  /*23a0*/  ISETP.GT.U32.AND P1, PT, R19, 0x1, PT ;  /* 0x000000011300780c */ /* 0x000fda0003f24070 */
[----:B0-----:R-:W-:Y:S05]  /*23b0*/  @P1 BRA `(.L_x_29) ;  /* 0x0000000000041947 */ /* 0x001fea0003800000 */
[----:B------:R-:W-:Y:S01]  /*23c0*/  BPT.TRAP 0x1 ;  /* 0x000000040000795c */ /* 0x000fe20000300000 */
.L_x_29:
[----:B------:R-:W-:Y:S01]  /*23d0*/  UIADD3 UR6, UR6, 0x1, URZ ;  /* 0x0000000106067890 */ /* 0x000fe2000fffe03f */
[C---:B------:R-:W-:Y:S01]  /*23e0*/  ISETP.GT.AND P2, PT, R3.reuse, 0x1, PT ;  /* 0x000000010300780c */ /* 0x040fe20003f44270 */
[----:B------:R-:W-:Y:S02]  /*23f0*/  VIADD R4, R4, 0x1 ;  /* 0x0000000104047836 */ /* 0x000fe40000000000 */
[----:B------:R-:W-:Y:S01]  /*2400*/  UISETP.NE.AND UP0, UPT, UR6, 0xf, UPT ;  /* 0x0000000f0600788c */ /* 0x000fe2000bf05270 */
[----:B------:R-:W-:Y:S02]  /*2410*/  VIADD R3, R3, 0xffffffff ;  /* 0xffffffff03037836 */ /* 0x000fe40000000000 */
[C---:B------:R-:W-:Y:S01]  /*2420*/  ISETP.NE.AND P1, PT, R4.reuse, 0xf, PT ;  /* 0x0000000f0400780c */ /* 0x040fe20003f25270 */
[----:B------:R-:W-:Y:S02]  /*2430*/  USEL UR7, URZ, 0x1, UP0 ;  /* 0x000000013f077887 */ /* 0x000fe40008000000 */
[----:B------:R-:W-:Y:S01]  /*2440*/  USEL UR6, UR6, URZ, UP0 ;  /* 0x0000003f06067287 */ /* 0x000fe20008000000 */
[----:B------:R-:W-:-:S03]  /*2450*/  SEL R4, R4, RZ, P1 ;  /* 0x000000ff04047207 */ /* 0x000fc60000800000 */
[----:B------:R-:W-:Y:S01]  /*2460*/  LOP3.LUT R7, R7, UR7, RZ, 0x3c, !PT ;  /* 0x0000000707077c12 */ /* 0x000fe2000f8e3cff */
[----:B------:R-:W-:Y:S07]  /*2470*/  @P2 BRA `(.L_x_30) ;  /* 0xfffffff800282947 */ /* 0x000fee000383ffff */
.L_x_23:
[----:B------:R-:W2:Y:S02]  /*2480*/  LDC R3, c[0x0][0x28c] ;  /* 0x0000a300ff037b82 */ /* 0x000ea40000000800 */
[----:B--2---:R-:W-:-:S13]  /*2490*/  ISETP.GE.AND P1, PT, R3, 0x1, PT ;  /* 0x000000010300780c */ /* 0x004fda0003f26270 */
[----:B------:R-:W-:Y:S05]  /*24a0*/  @!P1 BRA `(.L_x_31) ;  /* 0x0000000000389947 */ /* 0x000fea0003800000 */
[----:B------:R-:W-:Y:S05]  /*24b0*/  @!P0 BRA `(.L_x_32) ;  /* 0x0000000000048947 */ /* 0x000fea0003800000 */
[----:B------:R-:W-:Y:S01]  /*24c0*/  BPT.TRAP 0x1 ;  /* 0x000000040000795c */ /* 0x000fe20000300000 */
.L_x_32:
[----:B------:R-:W-:-:S13]  /*24d0*/  ISETP.NE.AND P0, PT, R22, RZ, PT ;  /* 0x000000ff1600720c */ /* 0x000fda0003f05270 */
[----:B------:R-:W-:-:S04]  /*24e0*/  @P0 VIADD R0, R0, UR39 ;  /* 0x0000002700000c36 */ /* 0x000fc80008000000 */
[----:B01----:R-:W-:-:S05]  /*24f0*/  @P0 IMAD.WIDE.U32 R4, R0, -0x77777777, RZ ;  /* 0x8888888900040825 */ /* 0x003fca00078e00ff */
[----:B------:R-:W-:-:S05]  /*2500*/  @P0 SHF.R.U32.HI R5, RZ, 0x3, R5 ;  /* 0x00000003ff050819 */ /* 0x000fca0000011605 */
[----:B------:R-:W-:-:S05]  /*2510*/  @P0 IMAD R0, R5, -0xf, R0 ;  /* 0xfffffff105000824 */ /* 0x000fca00078e0200 */
[----:B------:R-:W-:-:S05]  /*2520*/  @P0 LEA R0, R0, UR41, 0x3 ;  /* 0x0000002900000c11 */ /* 0x000fca000f8e18ff */
[----:B------:R-:W-:-:S05]  /*2530*/  @P0 VIADD R3, R0, 0x78 ;  /* 0x0000007800030836 */ /* 0x000fca0000000000 */
[----:B------:R-:W-:-:S04]  /*2540*/  @P0 PRMT R3, R144, 0x654, R3 ;  /* 0x0000065490030816 */ /* 0x000fc80000000003 */
[----:B------:R2:W-:Y:S01]  /*2550*/  @P0 SYNCS.ARRIVE.TRANS64.RED.A1T0 RZ, [R3+URZ], RZ ;  /* 0x000000ff03ff09a7 */ /* 0x0005e2000810043f */
[----:B------:R-:W-:-:S13]  /*2560*/  ISETP.GT.U32.AND P0, PT, R19, 0x1, PT ;  /* 0x000000011300780c */ /* 0x000fda0003f04070 */
[----:B--2---:R-:W-:Y:S05]  /*2570*/  @P0 BRA `(.L_x_31) ;  /* 0x0000000000040947 */ /* 0x004fea0003800000 */
[----:B------:R-:W-:Y:S01]  /*2580*/  BPT.TRAP 0x1 ;  /* 0x000000040000795c */ /* 0x000fe20000300000 */
.L_x_31:
[----:B------:R-:W2:Y:S01]  /*2590*/  LDC R6, c[0x0][0x288] ;  /* 0x0000a200ff067b82 */ /* 0x000ea20000000800 */
[--C-:B------:R-:W-:Y:S01]  /*25a0*/  SHF.R.U32.HI R0, RZ, 0x2, R18.reuse ;  /* 0x00000002ff007819 */ /* 0x100fe20000011612 */
[----:B------:R-:W-:Y:S01]  /*25b0*/  IMAD R9, R148, 0x50, RZ ;  /* 0x0000005094097824 */ /* 0x000fe200078e02ff */
[----:B01----:R-:W-:Y:S01]  /*25c0*/  SHF.R.U32.HI R5, RZ, 0x7, R18 ;  /* 0x00000007ff057819 */ /* 0x003fe20000011612 */
[----:B------:R-:W-:Y:S01]  /*25d0*/  UIADD3 UR39, UR40, UR39, URZ ;  /* 0x0000002728277290 */ /* 0x000fe2000fffe03f */
[----:B------:R-:W-:Y:S01]  /*25e0*/  LOP3.LUT R3, R0, 0x7, RZ, 0xc0, !PT ;  /* 0x0000000700037812 */ /* 0x000fe200078ec0ff */
[C---:B------:R-:W-:Y:S01]  /*25f0*/  IMAD.SHL.U32 R14, R18.reuse, 0x2, RZ ;  /* 0x00000002120e7824 */ /* 0x040fe200078e00ff */
[----:B------:R-:W-:Y:S01]  /*2600*/  LOP3.LUT R0, R5, 0x1, RZ, 0xc0, !PT ;  /* 0x0000000105007812 */ /* 0x000fe200078ec0ff */
[----:B------:R-:W-:Y:S01]  /*2610*/  UISETP.GT.U32.AND UP0, UPT, UR39, 0xe, UPT ;  /* 0x0000000e2700788c */ /* 0x000fe2000bf04070 */
[----:B------:R-:W-:Y:S01]  /*2620*/  LOP3.LUT R4, R18, 0x60, RZ, 0xc0, !PT ;  /* 0x0000006012047812 */ /* 0x000fe200078ec0ff */
[----:B------:R-:W-:Y:S01]  /*2630*/  ULDC UR7, c[0x0][0x284] ;  /* 0x0000a10000077ab9 */ /* 0x000fe20000000800 */
[----:B------:R-:W-:Y:S01]  /*2640*/  UISETP.GE.U32.AND UP1, UPT, UR40, 0xf, UPT ;  /* 0x0000000f2800788c */ /* 0x000fe2000bf26070 */
[----:B------:R-:W-:Y:S01]  /*2650*/  IMAD.SHL.U32 R10, R0, 0x40, RZ ;  /* 0x00000040000a7824 */ /* 0x000fe200078e00ff */
[----:B------:R-:W-:Y:S01]  /*2660*/  SHF.R.U32.HI R8, RZ, 0x1, R4 ;  /* 0x00000001ff087819 */ /* 0x000fe20000011604 */
[----:B------:R-:W-:Y:S01]  /*2670*/  UISETP.LT.U32.AND UP0, UPT, UR40, 0xf, UP0 ;  /* 0x0000000f2800788c */ /* 0x000fe20008701070 */
[----:B------:R-:W-:Y:S01]  /*2680*/  LOP3.LUT R4, R18, 0x3, RZ, 0xc0, !PT ;  /* 0x0000000312047812 */ /* 0x000fe200078ec0ff */
[----:B------:R-:W-:Y:S01]  /*2690*/  ULDC.64 UR8, c[0x0][0x5d0] ;  /* 0x0001740000087ab9 */ /* 0x000fe20000000a00 */
[--C-:B------:R-:W-:Y:S01]  /*26a0*/  IADD3 R5, RZ, -R8, -R3.reuse ;  /* 0x80000008ff057210 */ /* 0x100fe20007ffe803 */
[----:B------:R-:W-:Y:S01]  /*26b0*/  UIMAD.WIDE.U32 UR4, UR39, -0x77777777, URZ ;  /* 0x88888889270478a5 */ /* 0x000fe2000f8e003f */
[----:B------:R-:W-:Y:S01]  /*26c0*/  LOP3.LUT R159, R10, 0x40, R3, 0xe2, !PT ;  /* 0x000000400a9f7812 */ /* 0x000fe200078ee203 */
[----:B------:R-:W-:Y:S01]  /*26d0*/  IMAD R3, R147, 0x180, RZ ;  /* 0x0000018093037824 */ /* 0x000fe200078e02ff */
[----:B------:R-:W-:Y:S01]  /*26e0*/  SHF.R.S32.HI R21, RZ, 0x1f, R23 ;  /* 0x0000001fff157819 */ /* 0x000fe20000011417 */
[----:B------:R-:W-:Y:S01]  /*26f0*/  USEL UR6, URZ, 0x1, !UP0 ;  /* 0x000000013f067887 */ /* 0x000fe2000c000000 */
[C---:B------:R-:W-:Y:S01]  /*2700*/  LOP3.LUT R14, R9.reuse, 0x6, R14, 0xf8, !PT ;  /* 0x00000006090e7812 */ /* 0x040fe200078ef80e */
[----:B--2---:R-:W-:Y:S01]  /*2710*/  IMAD R10, R4, -0x2, R6 ;  /* 0xfffffffe040a7824 */ /* 0x004fe200078e0206 */
[----:B------:R-:W-:Y:S01]  /*2720*/  ISETP.GE.AND P0, PT, R9, R6, PT ;  /* 0x000000060900720c */ /* 0x000fe20003f06270 */
[----:B------:R-:W-:Y:S01]  /*2730*/  IMAD R4, R21, UR8, RZ ;  /* 0x0000000815047c24 */ /* 0x000fe2000f8e02ff */
[----:B------:R-:W-:Y:S01]  /*2740*/  SHF.R.S32.HI R15, RZ, 0x1f, R14 ;  /* 0x0000001fff0f7819 */ /* 0x000fe2000001140e */
[----:B------:R-:W-:Y:S01]  /*2750*/  IMAD R0, R0, -0x40, R5 ;  /* 0xffffffc000007824 */ /* 0x000fe200078e0205 */
[----:B------:R-:W-:Y:S01]  /*2760*/  ISETP.GE.OR P0, PT, R3, UR7, P0 ;  /* 0x0000000703007c0c */ /* 0x000fe20008706670 */
[----:B------:R-:W-:Y:S01]  /*2770*/  USHF.R.U32.HI UR4, URZ, 0x3, UR5 ;  /* 0x000000033f047899 */ /* 0x000fe20008011605 */
[----:B------:R-:W-:Y:S01]  /*2780*/  IMAD.WIDE R6, R147, 0x180, RZ ;  /* 0x0000018093067825 */ /* 0x000fe200078e02ff */
[----:B------:R-:W-:Y:S01]  /*2790*/  ULOP3.LUT UR38, UR38, UR6, URZ, 0x3c, !UPT ;  /* 0x0000000626267292 */ /* 0x000fe2000f8e3c3f */
[----:B------:R-:W-:Y:S01]  /*27a0*/  IADD3 R147, -R3, UR7, R0 ;  /* 0x0000000703937c10 */ /* 0x000fe2000fffe100 */
[----:B------:R-:W-:Y:S01]  /*27b0*/  UIMAD UR39, UR4, -0xf, UR39 ;  /* 0xfffffff1042778a4 */ /* 0x000fe2000f8e0227 */
[C---:B------:R-:W-:Y:S01]  /*27c0*/  IMAD R11, R23.reuse, UR9, R4 ;  /* 0x00000009170b7c24 */ /* 0x040fe2000f8e0204 */
[----:B------:R-:W-:Y:S01]  /*27d0*/  @UP1 ULOP3.LUT UR38, UR38, 0x1, UR4, 0x78, !UPT ;  /* 0x0000000126261892 */ /* 0x000fe2000f8e7804 */
[----:B------:R-:W-:Y:S01]  /*27e0*/  IMAD.WIDE.U32 R4, R23, UR8, R14 ;  /* 0x0000000817047c25 */ /* 0x000fe2000f8e000e */
[----:B------:R-:W-:-:S03]  /*27f0*/  LOP3.LUT R159, R6, R159, R8, 0xfe, !PT ;  /* 0x0000009f069f7212 */ /* 0x000fc600078efe08 */
[----:B------:R-:W-:Y:S02]  /*2800*/  IMAD.IADD R5, R5, 0x1, R11 ;  /* 0x0000000105057824 */ /* 0x000fe400078e020b */
[----:B------:R-:W-:Y:S02]  /*2810*/  IMAD.IADD R3, R10, 0x1, -R9 ;  /* 0x000000010a037824 */ /* 0x000fe400078e0a09 */
[----:B------:R-:W-:Y:S01]  /*2820*/  IMAD.MOV.U32 R0, RZ, RZ, -0x1 ;  /* 0xffffffffff007424 */ /* 0x000fe200078e00ff */
[----:B------:R-:W-:Y:S06]  /*2830*/  @P0 BRA `(.L_x_33) ;  /* 0x0000007c001c0947 */ /* 0x000fec0003800000 */
[----:B------:R-:W0:Y:S01]  /*2840*/  LDC.64 R12, c[0x0][0x5c8] ;  /* 0x00017200ff0c7b82 */ /* 0x000e220000000a00 */
[----:B-----5:R-:W-:Y:S01]  /*2850*/  FSETP.NEU.AND P1, PT, R145, RZ, PT ;  /* 0x000000ff9100720b */ /* 0x020fe20003f2d000 */
[----:B------:R-:W-:Y:S01]  /*2860*/  BSSY B0, `(.L_x_33) ;  /* 0x00007c4000007945 */ /* 0x000fe20003800000 */
[----:B------:R-:W-:-:S04]  /*2870*/  ISETP.GT.AND P4, PT, R147, RZ, PT ;  /* 0x000000ff9300720c */ /* 0x000fc80003f84270 */
[----:B------:R-:W-:Y:S01]  /*2880*/  ISETP.GT.AND P0, PT, R3, RZ, P4 ;  /* 0x000000ff0300720c */ /* 0x000fe20002704270 */
[-C--:B0-----:R-:W-:Y:S02]  /*2890*/  IMAD R8, R7, R12.reuse, RZ ;  /* 0x0000000c07087224 */ /* 0x081fe400078e02ff */
[----:B------:R-:W-:-:S04]  /*28a0*/  IMAD.WIDE.U32 R148, R159, R12, R4 ;  /* 0x0000000c9f947225 */ /* 0x000fc800078e0004 */
[----:B------:R-:W-:-:S04]  /*28b0*/  IMAD R5, R159, R13, R8 ;  /* 0x0000000d9f057224 */ /* 0x000fc800078e0208 */
[----:B------:R-:W-:Y:S01]  /*28c0*/  IMAD.IADD R163, R149, 0x1, R5 ;  /* 0x0000000195a37824 */ /* 0x000fe200078e0205 */
[----:B------:R-:W-:Y:S06]  /*28d0*/  @!P1 BRA `(.L_x_34) ;  /* 0x0000005800649947 */ /* 0x000fec0003800000 */
[----:B------:R-:W0:Y:S01]  /*28e0*/  LDC.64 R152, c[0x0][0x5b8] ;  /* 0x00016e00ff987b82 */ /* 0x000e220000000a00 */
[----:B------:R-:W-:-:S07]  /*28f0*/  ULDC.64 UR4, c[0x0][0x5c0] ;  /* 0x0001700000047ab9 */ /* 0x000fce0000000a00 */
[----:B------:R-:W1:Y:S08]  /*2900*/  LDC.64 R150, c[0x0][0x5b0] ;  /* 0x00016c00ff967b82 */ /* 0x000e700000000a00 */
[----:B------:R-:W2:Y:S01]  /*2910*/  LDC.64 R10, c[0x0][0x5a8] ;  /* 0x00016a00ff0a7b82 */ /* 0x000ea20000000a00 */
[-C--:B0-----:R-:W-:Y:S02]  /*2920*/  IMAD R4, R21, R152.reuse, RZ ;  /* 0x0000009815047224 */ /* 0x081fe400078e02ff */
[----:B------:R-:W-:-:S04]  /*2930*/  IMAD.WIDE.U32 R154, R23, R152, R14 ;  /* 0x00000098179a7225 */ /* 0x000fc800078e000e */
[----:B------:R-:W-:Y:S02]  /*2940*/  IMAD R153, R23, R153, R4 ;  /* 0x0000009917997224 */ /* 0x000fe400078e0204 */
[-C--:B-1----:R-:W-:Y:S02]  /*2950*/  IMAD R6, R7, R150.reuse, RZ ;  /* 0x0000009607067224 */ /* 0x082fe400078e02ff */
[----:B------:R-:W-:Y:S02]  /*2960*/  IMAD.IADD R157, R155, 0x1, R153 ;  /* 0x000000019b9d7824 */ /* 0x000fe400078e0299 */
[----:B------:R-:W-:Y:S02]  /*2970*/  IMAD.MOV.U32 R156, RZ, RZ, R154 ;  /* 0x000000ffff9c7224 */ /* 0x000fe400078e009a */
[C---:B------:R-:W-:Y:S02]  /*2980*/  IMAD R161, R159.reuse, R151, R6 ;  /* 0x000000979fa17224 */ /* 0x040fe400078e0206 */
[----:B------:R-:W-:-:S04]  /*2990*/  IMAD.WIDE.U32 R4, R159, R150, R156 ;  /* 0x000000969f047225 */ /* 0x000fc800078e009c */
[----:B------:R-:W-:Y:S01]  /*29a0*/  IMAD.IADD R5, R5, 0x1, R161 ;  /* 0x0000000105057824 */ /* 0x000fe200078e02a1 */
[----:B--2---:R-:W-:-:S04]  /*29b0*/  LEA R8, P1, R4, R10, 0x1 ;  /* 0x0000000a04087211 */ /* 0x004fc800078208ff */
[----:B------:R-:W-:-:S05]  /*29c0*/  LEA.HI.X R9, R4, R11, R5, 0x1, P1 ;  /* 0x0000000b04097211 */ /* 0x000fca00008f0c05 */
[----:B------:R-:W2:Y:S01]  /*29d0*/  @P0 LDG.E.LTC128B.U16 R158, desc[UR36][R8.64] ;  /* 0x00000024089e0981 */ /* 0x000ea2000c1e1520 */
[----:B------:R-:W-:Y:S01]  /*29e0*/  IMAD.WIDE.U32 R4, R159, R150, R14 ;  /* 0x000000969f047225 */ /* 0x000fe200078e000e */
[----:B------:R-:W-:Y:S01]  /*29f0*/  BSSY B1, `(.L_x_35) ;  /* 0x0000012000017945 */ /* 0x000fe20003800000 */
[----:B------:R-:W-:Y:S02]  /*2a00*/  SHF.L.U64.HI R149, R150, 0x3, R151 ;  /* 0x0000000396957819 */ /* 0x000fe40000010297 */
[----:B------:R-:W-:Y:S02]  /*2a10*/  IMAD.IADD R5, R161, 0x1, R5 ;  /* 0x00000001a1057824 */ /* 0x000fe400078e0205 */
[----:B------:R-:W-:-:S04]  /*2a20*/  IMAD.WIDE.U32 R20, R23, R152, R4 ;  /* 0x0000009817147225 */ /* 0x000fc800078e0004 */
[----:B------:R-:W-:Y:S01]  /*2a30*/  IMAD.IADD R5, R153, 0x1, R21 ;  /* 0x0000000199057824 */ /* 0x000fe200078e0215 */
[----:B------:R-:W-:-:S04]  /*2a40*/  LEA R4, P2, R20, R10, 0x1 ;  /* 0x0000000a14047211 */ /* 0x000fc800078408ff */
[----:B------:R-:W-:Y:S01]  /*2a50*/  LEA.HI.X R5, R20, R11, R5, 0x1, P2 ;  /* 0x0000000b14057211 */ /* 0x000fe200010f0c05 */
[----:B--2---:R-:W-:-:S05]  /*2a60*/  HADD2.F32 R6, -RZ, R158.H0_H0 ;  /* 0x2000009eff067230 */ /* 0x004fca0000004100 */
[----:B------:R-:W-:Y:S01]  /*2a70*/  FMUL R7, R6, R145 ;  /* 0x0000009106077220 */ /* 0x000fe20000400000 */
[----:B------:R-:W-:-:S03]  /*2a80*/  LEA R6, P1, R148, UR4, 0x1 ;  /* 0x0000000494067c11 */ /* 0x000fc6000f8208ff */
[----:B------:R-:W-:-:S05]  /*2a90*/  FFMA R7, R136, R146, R7 ;  /* 0x0000009288077223 */ /* 0x000fca0000000007 */
[----:B------:R-:W-:Y:S02]  /*2aa0*/  F2FP.F16.F32.PACK_AB R9, RZ, R7 ;  /* 0x00000007ff09723e */ /* 0x000fe400000000ff */
[----:B------:R-:W-:Y:S01]  /*2ab0*/  LEA.HI.X R7, R148, UR5, R163, 0x1, P1 ;  /* 0x0000000594077c11 */ /* 0x000fe200088f0ca3 */
[----:B------:R-:W-:Y:S01]  /*2ac0*/  IMAD.SHL.U32 R148, R150, 0x8, RZ ;  /* 0x0000000896947824 */ /* 0x000fe200078e00ff */
[----:B------:R-:W-:-:S03]  /*2ad0*/  ISETP.GT.AND P1, PT, R3, 0x1, P4 ;  /* 0x000000010300780c */ /* 0x000fc60002724270 */
[----:B------:R0:W-:Y:S10]  /*2ae0*/  @P0 STG.E.U16 desc[UR36][R6.64], R9 ;  /* 0x0000000906000986 */ /* 0x0001f4000c101524 */
[----:B------:R-:W-:Y:S05]  /*2af0*/  @!P1 BRA `(.L_x_36) ;  /* 0x0000000000049947 */ /* 0x000fea0003800000 */
[----:B------:R1:W5:Y:S02]  /*2b00*/  LDG.E.LTC128B.U16 R158, desc[UR36][R4.64+0x2] ;  /* 0x00000224049e7981 */ /* 0x000364000c1e1520 */
.L_x_36:
[----:B------:R-:W-:Y:S05]  /*2b10*/  BSYNC B1 ;  /* 0x0000000000017941 */ /* 0x000fea0003800000 */
.L_x_35:
[----:B-----5:R-:W-:Y:S01]  /*2b20*/  HADD2.F32 R8, -RZ, R158.H0_H0 ;  /* 0x2000009eff087230 */ /* 0x020fe20000004100 */
[----:B------:R-:W-:Y:S01]  /*2b30*/  ISETP.GT.AND P3, PT, R147, 0x8, PT ;  /* 0x000000089300780c */ /* 0x000fe20003f64270 */
[----:B------:R-:W-:-:S04]  /*2b40*/  IMAD.WIDE.U32 R166, R159, R150, R148 ;  /* 0x000000969fa67225 */ /* 0x000fc800078e0094 */
[----:B------:R-:W-:Y:S01]  /*2b50*/  FMUL R8, R8, R145 ;  /* 0x0000009108087220 */ /* 0x000fe20000400000 */
[----:B------:R-:W-:Y:S01]  /*2b60*/  IMAD.IADD R169, R161, 0x1, R167 ;  /* 0x00000001a1a97824 */ /* 0x000fe200078e02a7 */
[----:B0-----:R-:W-:Y:S02]  /*2b70*/  IADD3 R9, P2, R154, R166, RZ ;  /* 0x000000a69a097210 */ /* 0x001fe40007f5e0ff */
[----:B------:R-:W-:Y:S01]  /*2b80*/  ISETP.GT.AND P0, PT, R3, RZ, P3 ;  /* 0x000000ff0300720c */ /* 0x000fe20001f04270 */
[----:B------:R-:W-:Y:S02]  /*2b90*/  FFMA R137, R137, R146, R8 ;  /* 0x0000009289897223 */ /* 0x000fe40000000008 */
[----:B------:R-:W-:Y:S01]  /*2ba0*/  IMAD.X R20, R169, 0x1, R157, P2 ;  /* 0x00000001a9147824 */ /* 0x000fe200010e069d */
[----:B------:R-:W-:Y:S02]  /*2bb0*/  LEA R8, P2, R9, R10, 0x1 ;  /* 0x0000000a09087211 */ /* 0x000fe400078408ff */
[----:B------:R-:W-:-:S02]  /*2bc0*/  F2FP.F16.F32.PACK_AB R137, RZ, R137 ;  /* 0x00000089ff89723e */ /* 0x000fc400000000ff */
[----:B------:R-:W-:-:S03]  /*2bd0*/  LEA.HI.X R9, R9, R11, R20, 0x1, P2 ;  /* 0x0000000b09097211 */ /* 0x000fc600010f0c14 */
[----:B------:R0:W-:Y:S04]  /*2be0*/  @P1 STG.E.U16 desc[UR36][R6.64+0x2], R137 ;  /* 0x0000028906001986 */ /* 0x0001e8000c101524 */
[----:B------:R2:W3:Y:S01]  /*2bf0*/  @P0 LDG.E.LTC128B.U16 R158, desc[UR36][R8.64] ;  /* 0x00000024089e0981 */ /* 0x0004e2000c1e1520 */
[C---:B------:R-:W-:Y:S01]  /*2c00*/  IMAD.SHL.U32 R163, R12.reuse, 0x10, RZ ;  /* 0x000000100ca37824 */ /* 0x040fe200078e00ff */
[----:B------:R-:W-:Y:S01]  /*2c10*/  SHF.L.U64.HI R165, R12, 0x4, R13 ;  /* 0x000000040ca57819 */ /* 0x000fe2000001020d */
[----:B------:R-:W-:Y:S01]  /*2c20*/  BSSY B1, `(.L_x_37) ;  /* 0x0000011000017945 */ /* 0x000fe20003800000 */
[----:B------:R-:W-:-:S05]  /*2c30*/  IADD3 R136, P1, R14, R166, RZ ;  /* 0x000000a60e887210 */ /* 0x000fca0007f3e0ff */
[----:B0-----:R-:W-:Y:S01]  /*2c40*/  IMAD.X R137, R15, 0x1, R169, P1 ;  /* 0x000000010f897824 */ /* 0x001fe200008e06a9 */
[----:B------:R-:W-:Y:S01]  /*2c50*/  ISETP.GT.AND P1, PT, R3, 0x1, P3 ;  /* 0x000000010300780c */ /* 0x000fe20001f24270 */
[----:B------:R-:W-:-:S04]  /*2c60*/  IMAD.WIDE.U32 R136, R23, R152, R136 ;  /* 0x0000009817887225 */ /* 0x000fc800078e0088 */
[----:B------:R-:W-:Y:S01]  /*2c70*/  IMAD.IADD R137, R153, 0x1, R137 ;  /* 0x0000000199897824 */ /* 0x000fe200078e0289 */
[----:B--2---:R-:W-:-:S04]  /*2c80*/  LEA R8, P5, R136, R10, 0x1 ;  /* 0x0000000a88087211 */ /* 0x004fc800078a08ff */
[----:B------:R-:W-:Y:S01]  /*2c90*/  LEA.HI.X R9, R136, R11, R137, 0x1, P5 ;  /* 0x0000000b88097211 */ /* 0x000fe200028f0c89 */
[----:B---3--:R-:W-:-:S05]  /*2ca0*/  HADD2.F32 R20, -RZ, R158.H0_H0 ;  /* 0x2000009eff147230 */ /* 0x008fca0000004100 */
[----:B------:R-:W-:Y:S01]  /*2cb0*/  FMUL R21, R20, R145 ;  /* 0x0000009114157220 */ /* 0x000fe20000400000 */
[----:B------:R-:W-:-:S03]  /*2cc0*/  IADD3 R20, P2, R163, R6, RZ ;  /* 0x00000006a3147210 */ /* 0x000fc60007f5e0ff */
[----:B------:R-:W-:-:S05]  /*2cd0*/  FFMA R21, R138, R146, R21 ;  /* 0x000000928a157223 */ /* 0x000fca0000000015 */
[----:B------:R-:W-:Y:S01]  /*2ce0*/  F2FP.F16.F32.PACK_AB R138, RZ, R21 ;  /* 0x00000015ff8a723e */ /* 0x000fe200000000ff */
[----:B------:R-:W-:-:S05]  /*2cf0*/  IMAD.X R21, R165, 0x1, R7, P2 ;  /* 0x00000001a5157824 */ /* 0x000fca00010e0607 */
[----:B------:R0:W-:Y:S01]  /*2d00*/  @P0 STG.E.U16 desc[UR36][R20.64], R138 ;  /* 0x0000008a14000986 */ /* 0x0001e2000c101524 */
[----:B------:R-:W-:Y:S05]  /*2d10*/  @!P1 BRA `(.L_x_38) ;  /* 0x0000000000049947 */ /* 0x000fea0003800000 */
[----:B------:R2:W5:Y:S02]  /*2d20*/  LDG.E.LTC128B.U16 R158, desc[UR36][R8.64+0x2] ;  /* 0x00000224089e7981 */ /* 0x000564000c1e1520 */
.L_x_38:
[----:B------:R-:W-:Y:S05]  /*2d30*/  BSYNC B1 ;  /* 0x0000000000017941 */ /* 0x000fea0003800000 */
.L_x_37:
[----:B-----5:R-:W-:Y:S01]  /*2d40*/  HADD2.F32 R136, -RZ, R158.H0_H0 ;  /* 0x2000009eff887230 */ /* 0x020fe20000004100 */
[----:B------:R-:W-:Y:S01]  /*2d50*/  ISETP.GT.AND P0, PT, R3, 0x8, P4 ;  /* 0x000000080300780c */ /* 0x000fe20002704270 */
[----:B------:R-:W-:Y:S03]  /*2d60*/  BSSY B1, `(.L_x_39) ;  /* 0x0000007000017945 */ /* 0x000fe60003800000 */
[----:B------:R-:W-:-:S04]  /*2d70*/  FMUL R136, R136, R145 ;  /* 0x0000009188887220 */ /* 0x000fc80000400000 */
[----:B------:R-:W-:-:S05]  /*2d80*/  FFMA R136, R139, R146, R136 ;  /* 0x000000928b887223 */ /* 0x000fca0000000088 */
[----:B------:R-:W-:-:S05]  /*2d90*/  F2FP.F16.F32.PACK_AB R136, RZ, R136 ;  /* 0x00000088ff88723e */ /* 0x000fca00000000ff */
[----:B------:R3:W-:Y:S01]  /*2da0*/  @P1 STG.E.U16 desc[UR36][R20.64+0x2], R136 ;  /* 0x0000028814001986 */ /* 0x0007e2000c101524 */
[----:B------:R-:W-:Y:S05]  /*2db0*/  @!P0 BRA `(.L_x_40) ;  /* 0x0000000000048947 */ /* 0x000fea0003800000 */
[----:B------:R4:W5:Y:S02]  /*2dc0*/  LDG.E.LTC128B.U16 R158, desc[UR36][R4.64+0x10] ;  /* 0x00001024049e7981 */ /* 0x000964000c1e1520 */
.L_x_40:
[----:B------:R-:W-:Y:S05]  /*2dd0*/  BSYNC B1 ;  /* 0x0000000000017941 */ /* 0x000fea0003800000 */
.L_x_39:
[----:B---3-5:R-:W-:Y:S01]  /*2de0*/  HADD2.F32 R136, -RZ, R158.H0_H0 ;  /* 0x2000009eff887230 */ /* 0x028fe20000004100 */
        /* <DEDUP_REMOVED lines=8> */
.L_x_42:
[----:B------:R-:W-:Y:S05]  /*2e70*/  BSYNC B1 ;  /* 0x0000000000017941 */ /* 0x000fea0003800000 */
.L_x_41:
        /* <DEDUP_REMOVED lines=9> */
.L_x_44:
[----:B------:R-:W-:Y:S05]  /*2f10*/  BSYNC B1 ;  /* 0x0000000000017941 */ /* 0x000fea0003800000 */
.L_x_43:
[----:B0----5:R-:W-:Y:S01]  /*2f20*/  HADD2.F32 R136, -RZ, R158.H0_H0 ;  /* 0x2000009eff887230 */ /* 0x021fe20000004100 */
[----:B------:R-:W-:Y:S01]  /*2f30*/  ISETP.GT.AND P1, PT, R3, 0x9, P3 ;  /* 0x000000090300780c */ /* 0x000fe20001f24270 */
[----:B------:R-:W-:Y:S03]  /*2f40*/  BSSY B1, `(.L_x_45) ;  /* 0x0000007000017945 */ /* 0x000fe60003800000 */
[----:B---3--:R-:W-:-:S04]  /*2f50*/  FMUL R137, R136, R145 ;  /* 0x0000009188897220 */ /* 0x008fc80000400000 */
[----:B------:R-:W-:-:S05]  /*2f60*/  FFMA R137, R142, R146, R137 ;  /* 0x000000928e897223 */ /* 0x000fca0000000089 */
[----:B------:R-:W-:-:S05]  /*2f70*/  F2FP.F16.F32.PACK_AB R137, RZ, R137 ;  /* 0x00000089ff89723e */ /* 0x000fca00000000ff */
[----:B------:R0:W-:Y:S01]  /*2f80*/  @P0 STG.E.U16 desc[UR36][R20.64+0x10], R137 ;  /* 0x0000108914000986 */ /* 0x0001e2000c101524 */
[----:B------:R-:W-:Y:S05]  /*2f90*/  @!P1 BRA `(.L_x_46) ;  /* 0x0000000000049947 */ /* 0x000fea0003800000 */
[----:B------:R3:W5:Y:S02]  /*2fa0*/  LDG.E.LTC128B.U16 R158, desc[UR36][R8.64+0x12] ;  /* 0x00001224089e7981 */ /* 0x000764000c1e1520 */
.L_x_46:
[----:B------:R-:W-:Y:S05]  /*2fb0*/  BSYNC B1 ;  /* 0x0000000000017941 */ /* 0x000fea0003800000 */
.L_x_45:
[----:B------:R-:W-:Y:S01]  /*2fc0*/  IMAD.MOV.U32 R138, RZ, RZ, R166 ;  /* 0x000000ffff8a7224 */ /* 0x000fe200078e00a6 */
[----:B------:R-:W-:Y:S01]  /*2fd0*/  ISETP.GT.AND P2, PT, R147, 0x80, PT ;  /* 0x000000809300780c */ /* 0x000fe20003f44270 */
[----:B------:R-:W-:Y:S01]  /*2fe0*/  IMAD.MOV.U32 R139, RZ, RZ, R169 ;  /* 0x000000ffff8b7224 */ /* 0x000fe200078e00a9 */
[----:B-----5:R-:W-:Y:S01]  /*2ff0*/  PRMT R164, R158, 0x7610, R164 ;  /* 0x000076109ea47816 */ /* 0x020fe200000000a4 */
[----:B------:R-:W-:Y:S01]  /*3000*/  HADD2.F32 R136, -RZ, R158.H0_H0 ;  /* 0x2000009eff887230 */ /* 0x000fe20000004100 */
[----:B------:R-:W-:Y:S01]  /*3010*/  ISETP.GT.AND P0, PT, R3, RZ, P2 ;  /* 0x000000ff0300720c */ /* 0x000fe20001704270 */
[----:B------:R-:W-:-:S04]  /*3020*/  IMAD.WIDE.U32 R138, R150, 0x78, R138 ;  /* 0x00000078968a7825 */ /* 0x000fc800078e008a */
[----:B------:R-:W-:Y:S01]  /*3030*/  FMUL R136, R136, R145 ;  /* 0x0000009188887220 */ /* 0x000fe20000400000 */
[----:B------:R-:W-:Y:S01]  /*3040*/  IMAD R151, R151, 0x78, RZ ;  /* 0x0000007897977824 */ /* 0x000fe200078e02ff */
[----:B0-----:R-:W-:Y:S02]  /*3050*/  IADD3 R137, P5, R154, R138, RZ ;  /* 0x0000008a9a897210 */ /* 0x001fe40007fbe0ff */
[----:B------:R-:W-:Y:S01]  /*3060*/  FFMA R143, R143, R146, R136 ;  /* 0x000000928f8f7223 */ /* 0x000fe20000000088 */
[----:B------:R-:W-:-:S04]  /*3070*/  IMAD.IADD R177, R139, 0x1, R151 ;  /* 0x000000018bb17824 */ /* 0x000fc800078e0297 */
[----:B------:R-:W-:Y:S01]  /*3080*/  IMAD.X R140, R177, 0x1, R157, P5 ;  /* 0x00000001b18c7824 */ /* 0x000fe200028e069d */
[C---:B------:R-:W-:Y:S02]  /*3090*/  LEA R136, P5, R137.reuse, R10, 0x1 ;  /* 0x0000000a89887211 */ /* 0x040fe400078a08ff */
[----:B------:R-:W-:Y:S02]  /*30a0*/  F2FP.F16.F32.PACK_AB R143, RZ, R143 ;  /* 0x0000008fff8f723e */ /* 0x000fe400000000ff */
[----:B------:R-:W-:-:S03]  /*30b0*/  LEA.HI.X R137, R137, R11, R140, 0x1, P5 ;  /* 0x0000000b89897211 */ /* 0x000fc600028f0c8c */
[----:B------:R0:W-:Y:S04]  /*30c0*/  @P1 STG.E.U16 desc[UR36][R20.64+0x12], R143 ;  /* 0x0000128f14001986 */ /* 0x0001e8000c101524 */
[----:B------:R1:W2:Y:S01]  /*30d0*/  @P0 LDG.E.LTC128B.U16 R164, desc[UR36][R136.64] ;  /* 0x0000002488a40981 */ /* 0x0002a2000c1e1520 */
[----:B------:R-:W-:Y:S01]  /*30e0*/  IMAD.WIDE.U32 R166, R150, 0x78, R148 ;  /* 0x0000007896a67825 */ /* 0x000fe200078e0094 */
[----:B------:R-:W-:Y:S03]  /*30f0*/  BSSY B1, `(.L_x_47) ;  /* 0x0000018000017945 */ /* 0x000fe60003800000 */
[----:B------:R-:W-:Y:S02]  /*3100*/  IMAD.MOV.U32 R142, RZ, RZ, R166 ;  /* 0x000000ffff8e7224 */ /* 0x000fe400078e00a6 */
[----:B------:R-:W-:-:S02]  /*3110*/  IMAD.MOV.U32 R172, RZ, RZ, R20 ;  /* 0x000000ffffac7224 */ /* 0x000fc400078e0014 */
[----:B0-----:R-:W-:Y:S02]  /*3120*/  IMAD.IADD R143, R151, 0x1, R167 ;  /* 0x00000001978f7824 */ /* 0x001fe400078e02a7 */
[----:B------:R-:W-:Y:S02]  /*3130*/  IMAD.MOV.U32 R173, RZ, RZ, R21 ;  /* 0x000000ffffad7224 */ /* 0x000fe400078e0015 */
[----:B------:R-:W-:-:S04]  /*3140*/  IMAD.WIDE.U32 R140, R159, R150, R142 ;  /* 0x000000969f8c7225 */ /* 0x000fc800078e008e */
[----:B------:R-:W-:Y:S01]  /*3150*/  IMAD R171, R13, 0xf0, RZ ;  /* 0x000000f00dab7824 */ /* 0x000fe200078e02ff */
[----:B------:R-:W-:Y:S01]  /*3160*/  IADD3 R140, P1, R14, R140, RZ ;  /* 0x0000008c0e8c7210 */ /* 0x000fe20007f3e0ff */
[----:B------:R-:W-:-:S03]  /*3170*/  IMAD.WIDE.U32 R172, R12, 0xf0, R172 ;  /* 0x000000f00cac7825 */ /* 0x000fc600078e00ac */
[----:B------:R-:W-:Y:S01]  /*3180*/  IADD3.X R141, R15, R161, R141, P1, !PT ;  /* 0x000000a10f8d7210 */ /* 0x000fe20000ffe48d */
[----:B------:R-:W-:Y:S01]  /*3190*/  @P0 IMAD.MOV.U32 R168, RZ, RZ, R172 ;  /* 0x000000ffffa80224 */ /* 0x000fe200078e00ac */
[----:B------:R-:W-:Y:S01]  /*31a0*/  ISETP.GT.AND P1, PT, R3, 0x1, P2 ;  /* 0x000000010300780c */ /* 0x000fe20001724270 */
[----:B------:R-:W-:-:S03]  /*31b0*/  IMAD.WIDE.U32 R140, R23, R152, R140 ;  /* 0x00000098178c7225 */ /* 0x000fc600078e008c */
[----:B-1----:R-:W-:Y:S01]  /*31c0*/  LEA R136, P5, R140, R10, 0x1 ;  /* 0x0000000a8c887211 */ /* 0x002fe200078a08ff */
[----:B--2---:R-:W-:-:S05]  /*31d0*/  HADD2.F32 R158, -RZ, R164.H0_H0 ;  /* 0x200000a4ff9e7230 */ /* 0x004fca0000004100 */
[----:B------:R-:W-:-:S04]  /*31e0*/  FMUL R169, R158, R145 ;  /* 0x000000919ea97220 */ /* 0x000fc80000400000 */
[----:B------:R-:W-:Y:S01]  /*31f0*/  FFMA R169, R128, R146, R169 ;  /* 0x0000009280a97223 */ /* 0x000fe200000000a9 */
[----:B------:R-:W-:-:S04]  /*3200*/  IMAD.IADD R128, R153, 0x1, R141 ;  /* 0x0000000199807824 */ /* 0x000fc800078e028d */
[----:B------:R-:W-:Y:S01]  /*3210*/  F2FP.F16.F32.PACK_AB R141, RZ, R169 ;  /* 0x000000a9ff8d723e */ /* 0x000fe200000000ff */
[----:B------:R-:W-:Y:S01]  /*3220*/  IMAD.IADD R169, R173, 0x1, R171 ;  /* 0x00000001ada97824 */ /* 0x000fe200078e02ab */
[----:B------:R-:W-:-:S04]  /*3230*/  LEA.HI.X R137, R140, R11, R128, 0x1, P5 ;  /* 0x0000000b8c897211 */ /* 0x000fc800028f0c80 */
[----:B------:R0:W-:Y:S01]  /*3240*/  @P0 STG.E.U16 desc[UR36][R168.64], R141 ;  /* 0x0000008da8000986 */ /* 0x0001e2000c101524 */
[----:B------:R-:W-:Y:S05]  /*3250*/  @!P1 BRA `(.L_x_48) ;  /* 0x0000000000049947 */ /* 0x000fea0003800000 */
[----:B------:R1:W5:Y:S02]  /*3260*/  LDG.E.LTC128B.U16 R164, desc[UR36][R136.64+0x2] ;  /* 0x0000022488a47981 */ /* 0x000364000c1e1520 */
.L_x_48:
[----:B------:R-:W-:Y:S05]  /*3270*/  BSYNC B1 ;  /* 0x0000000000017941 */ /* 0x000fea0003800000 */
.L_x_47:
[----:B-----5:R-:W-:Y:S01]  /*3280*/  HADD2.F32 R128, -RZ, R164.H0_H0 ;  /* 0x200000a4ff807230 */ /* 0x020fe20000004100 */
[----:B------:R-:W-:Y:S01]  /*3290*/  IADD3 R178, P0, R148, R138, RZ ;  /* 0x0000008a94b27210 */ /* 0x000fe20007f1e0ff */
[C---:B------:R-:W-:Y:S01]  /*32a0*/  IMAD.SHL.U32 R175, R12.reuse, 0x200, RZ ;  /* 0x000002000caf7824 */ /* 0x040fe200078e00ff */
[----:B------:R-:W-:Y:S01]  /*32b0*/  SHF.L.U64.HI R173, R12, 0x9, R13 ;  /* 0x000000090cad7819 */ /* 0x000fe2000001020d */
[----:B------:R-:W-:Y:S01]  /*32c0*/  BSSY B1, `(.L_x_49) ;  /* 0x000001c000017945 */ /* 0x000fe20003800000 */
[----:B------:R-:W-:Y:S01]  /*32d0*/  FMUL R128, R128, R145 ;  /* 0x0000009180807220 */ /* 0x000fe20000400000 */
[----:B------:R-:W-:Y:S01]  /*32e0*/  IMAD.X R179, R177, 0x1, R149, P0 ;  /* 0x00000001b1b37824 */ /* 0x000fe200000e0695 */
[----:B------:R-:W-:Y:S02]  /*32f0*/  IADD3 R138, P0, P5, R163, R6, R175 ;  /* 0x00000006a38a7210 */ /* 0x000fe40007d1e0af */
[----:B------:R-:W-:Y:S01]  /*3300*/  FFMA R139, R129, R146, R128 ;  /* 0x00000092818b7223 */ /* 0x000fe20000000080 */
[----:B------:R-:W-:Y:S01]  /*3310*/  IMAD.WIDE.U32 R128, R12, 0xf0, R20 ;  /* 0x000000f00c807825 */ /* 0x000fe200078e0014 */
[----:B------:R-:W-:-:S03]  /*3320*/  ISETP.GT.AND P6, PT, R147, 0x88, PT ;  /* 0x000000889300780c */ /* 0x000fc60003fc4270 */
[----:B------:R-:W-:Y:S01]  /*3330*/  F2FP.F16.F32.PACK_AB R139, RZ, R139 ;  /* 0x0000008bff8b723e */ /* 0x000fe200000000ff */
[----:B0-----:R-:W-:Y:S02]  /*3340*/  IMAD.IADD R141, R171, 0x1, R129 ;  /* 0x00000001ab8d7824 */ /* 0x001fe400078e0281 */
[----:B------:R-:W-:Y:S01]  /*3350*/  @P1 IMAD.MOV.U32 R140, RZ, RZ, R128 ;  /* 0x000000ffff8c1224 */ /* 0x000fe200078e0080 */
[----:B------:R-:W-:Y:S01]  /*3360*/  PRMT R176, R139, 0x7610, R176 ;  /* 0x000076108bb07816 */ /* 0x000fe200000000b0 */
[----:B------:R-:W-:Y:S01]  /*3370*/  IMAD.WIDE.U32 R170, R150, 0x78, R178 ;  /* 0x0000007896aa7825 */ /* 0x000fe200078e00b2 */
[----:B------:R-:W-:Y:S02]  /*3380*/  IADD3.X R139, R165, R7, R173, P0, P5 ;  /* 0x00000007a58b7210 */ /* 0x000fe400007ea4ad */
[----:B------:R-:W-:Y:S01]  /*3390*/  IADD3 R167, P0, R178, R154, RZ ;  /* 0x0000009ab2a77210 */ /* 0x000fe20007f1e0ff */
[----:B------:R0:W-:Y:S01]  /*33a0*/  @P1 STG.E.U16 desc[UR36][R140.64+0x2], R176 ;  /* 0x000002b08c001986 */ /* 0x0001e2000c101524 */
[----:B------:R-:W-:Y:S01]  /*33b0*/  IMAD.IADD R177, R151, 0x1, R171 ;  /* 0x0000000197b17824 */ /* 0x000fe200078e02ab */
[----:B------:R-:W-:-:S02]  /*33c0*/  IADD3 R158, P1, P5, R154, R170, R148 ;  /* 0x000000aa9a9e7210 */ /* 0x000fc40007d3e094 */
[----:B------:R-:W-:Y:S01]  /*33d0*/  IMAD.X R174, R179, 0x1, R157, P0 ;  /* 0x00000001b3ae7824 */ /* 0x000fe200000e069d */
[----:B------:R-:W-:Y:S02]  /*33e0*/  IADD3 R166, P0, R148, R166, RZ ;  /* 0x000000a694a67210 */ /* 0x000fe40007f1e0ff */
[----:B------:R-:W-:Y:S02]  /*33f0*/  IADD3.X R160, R157, R177, R149, P1, P5 ;  /* 0x000000b19da07210 */ /* 0x000fe40000fea495 */
[----:B------:R-:W-:-:S04]  /*3400*/  LEA R178, P1, R167, R10, 0x1 ;  /* 0x0000000aa7b27211 */ /* 0x000fc800078208ff */
[----:B------:R-:W-:Y:S02]  /*3410*/  LEA.HI.X R179, R167, R11, R174, 0x1, P1 ;  /* 0x0000000ba7b37211 */ /* 0x000fe400008f0cae */
[----:B------:R-:W-:Y:S02]  /*3420*/  ISETP.GT.AND P1, PT, R3, RZ, P6 ;  /* 0x000000ff0300720c */ /* 0x000fe40003724270 */
[----:B------:R-:W-:Y:S01]  /*3430*/  P2R R167, PR, RZ, 0x40 ;  /* 0x00000040ffa77803 */ /* 0x000fe20000000000 */
[----:B------:R-:W-:Y:S01]  /*3440*/  IMAD.X R167, R143, 0x1, R149, P0 ;  /* 0x000000018fa77824 */ /* 0x000fe200000e0695 */
[----:B------:R-:W-:-:S09]  /*3450*/  IADD3 R180, P0, R163, R172, RZ ;  /* 0x000000aca3b47210 */ /* 0x000fd20007f1e0ff */
[----:B0-----:R-:W-:Y:S05]  /*3460*/  @!P1 BRA `(.L_x_50) ;  /* 0x0000000000049947 */ /* 0x001fea0003800000 */
[----:B------:R0:W5:Y:S02]  /*3470*/  LDG.E.LTC128B.U16 R164, desc[UR36][R178.64] ;  /* 0x00000024b2a47981 */ /* 0x000164000c1e1520 */
.L_x_50:
[----:B------:R-:W-:Y:S05]  /*3480*/  BSYNC B1 ;  /* 0x0000000000017941 */ /* 0x000fea0003800000 */
.L_x_49:
[----:B-----5:R-:W-:Y:S01]  /*3490*/  HADD2.F32 R168, -RZ, R164.H0_H0 ;  /* 0x200000a4ffa87230 */ /* 0x020fe20000004100 */
[----:B------:R-:W-:Y:S01]  /*34a0*/  BSSY B1, `(.L_x_51) ;  /* 0x0000010000017945 */ /* 0x000fe20003800000 */
[----:B------:R-:W-:Y:S02]  /*34b0*/  IMAD.X R181, R169, 0x1, R165, P0 ;  /* 0x00000001a9b57824 */ /* 0x000fe400000e06a5 */
[----:B0-----:R-:W-:-:S04]  /*34c0*/  IMAD.WIDE.U32 R178, R159, R150, R166 ;  /* 0x000000969fb27225 */ /* 0x001fc800078e00a6 */
[----:B------:R-:W-:-:S04]  /*34d0*/  FMUL R169, R168, R145 ;  /* 0x00000091a8a97220 */ /* 0x000fc80000400000 */
[----:B------:R-:W-:Y:S01]  /*34e0*/  FFMA R169, R130, R146, R169 ;  /* 0x0000009282a97223 */ /* 0x000fe200000000a9 */
[----:B------:R-:W-:-:S04]  /*34f0*/  IADD3 R178, P0, R14, R178, RZ ;  /* 0x000000b20eb27210 */ /* 0x000fc80007f1e0ff */
[----:B------:R-:W-:Y:S02]  /*3500*/  F2FP.F16.F32.PACK_AB R169, RZ, R169 ;  /* 0x000000a9ffa9723e */ /* 0x000fe400000000ff */
[----:B------:R-:W-:-:S03]  /*3510*/  IADD3.X R179, R15, R161, R179, P0, !PT ;  /* 0x000000a10fb37210 */ /* 0x000fc600007fe4b3 */
[----:B------:R0:W-:Y:S01]  /*3520*/  @P1 STG.E.U16 desc[UR36][R180.64], R169 ;  /* 0x000000a9b4001986 */ /* 0x0001e2000c101524 */
[----:B------:R-:W-:Y:S01]  /*3530*/  ISETP.GT.AND P1, PT, R3, 0x1, P6 ;  /* 0x000000010300780c */ /* 0x000fe20003724270 */
[----:B------:R-:W-:-:S04]  /*3540*/  IMAD.WIDE.U32 R178, R23, R152, R178 ;  /* 0x0000009817b27225 */ /* 0x000fc800078e00b2 */
[----:B------:R-:W-:Y:S01]  /*3550*/  IMAD.IADD R130, R153, 0x1, R179 ;  /* 0x0000000199827824 */ /* 0x000fe200078e02b3 */
[----:B------:R-:W-:-:S04]  /*3560*/  LEA R168, P0, R178, R10, 0x1 ;  /* 0x0000000ab2a87211 */ /* 0x000fc800078008ff */
[----:B0-----:R-:W-:-:S03]  /*3570*/  LEA.HI.X R169, R178, R11, R130, 0x1, P0 ;  /* 0x0000000bb2a97211 */ /* 0x001fc600000f0c82 */
[----:B------:R-:W-:Y:S06]  /*3580*/  @!P1 BRA `(.L_x_52) ;  /* 0x0000000000049947 */ /* 0x000fec0003800000 */
[----:B------:R0:W5:Y:S02]  /*3590*/  LDG.E.LTC128B.U16 R164, desc[UR36][R168.64+0x2] ;  /* 0x00000224a8a47981 */ /* 0x000164000c1e1520 */
.L_x_52:
[----:B------:R-:W-:Y:S05]  /*35a0*/  BSYNC B1 ;  /* 0x0000000000017941 */ /* 0x000fea0003800000 */
.L_x_51:
[----:B-----5:R-:W-:Y:S01]  /*35b0*/  HADD2.F32 R130, -RZ, R164.H0_H0 ;  /* 0x200000a4ff827230 */ /* 0x020fe20000004100 */
[----:B------:R-:W-:Y:S04]  /*35c0*/  BSSY B1, `(.L_x_53) ;  /* 0x000000a000017945 */ /* 0x000fe80003800000 */
[----:B------:R-:W-:-:S04]  /*35d0*/  FMUL R130, R130, R145 ;  /* 0x0000009182827220 */ /* 0x000fc80000400000 */
[----:B------:R-:W-:Y:S01]  /*35e0*/  FFMA R131, R131, R146, R130 ;  /* 0x0000009283837223 */ /* 0x000fe20000000082 */
[----:B------:R-:W-:-:S04]  /*35f0*/  IADD3 R130, P0, R163, R128, RZ ;  /* 0x00000080a3827210 */ /* 0x000fc80007f1e0ff */
[----:B------:R-:W-:Y:S01]  /*3600*/  F2FP.F16.F32.PACK_AB R172, RZ, R131 ;  /* 0x00000083ffac723e */ /* 0x000fe200000000ff */
[----:B------:R-:W-:Y:S01]  /*3610*/  IMAD.X R131, R141, 0x1, R165, P0 ;  /* 0x000000018d837824 */ /* 0x000fe200000e06a5 */
[----:B------:R-:W-:-:S04]  /*3620*/  ISETP.GT.AND P0, PT, R3, 0x8, P2 ;  /* 0x000000080300780c */ /* 0x000fc80001704270 */
[----:B------:R2:W-:Y:S09]  /*3630*/  @P1 STG.E.U16 desc[UR36][R130.64+0x2], R172 ;  /* 0x000002ac82001986 */ /* 0x0005f2000c101524 */
[----:B------:R-:W-:Y:S05]  /*3640*/  @!P0 BRA `(.L_x_54) ;  /* 0x0000000000048947 */ /* 0x000fea0003800000 */
[----:B------:R0:W5:Y:S02]  /*3650*/  LDG.E.LTC128B.U16 R164, desc[UR36][R136.64+0x10] ;  /* 0x0000102488a47981 */ /* 0x000164000c1e1520 */
.L_x_54:
[----:B------:R-:W-:Y:S05]  /*3660*/  BSYNC B1 ;  /* 0x0000000000017941 */ /* 0x000fea0003800000 */
.L_x_53:
[----:B--2--5:R-:W-:Y:S01]  /*3670*/  HADD2.F32 R172, -RZ, R164.H0_H0 ;  /* 0x200000a4ffac7230 */ /* 0x024fe20000004100 */
[----:B------:R-:W-:Y:S01]  /*3680*/  ISETP.GT.AND P1, PT, R3, 0x9, P2 ;  /* 0x000000090300780c */ /* 0x000fe20001724270 */
[----:B------:R-:W-:Y:S01]  /*3690*/  @P0 IMAD.MOV.U32 R178, RZ, RZ, R128 ;  /* 0x000000ffffb20224 */ /* 0x000fe200078e0080 */
[----:B------:R-:W-:Y:S02]  /*36a0*/  BSSY B1, `(.L_x_55) ;  /* 0x0000009000017945 */ /* 0x000fe40003800000 */
[----:B------:R-:W-:-:S04]  /*36b0*/  FMUL R179, R172, R145 ;  /* 0x00000091acb37220 */ /* 0x000fc80000400000 */
[----:B------:R-:W-:-:S05]  /*36c0*/  FFMA R179, R132, R146, R179 ;  /* 0x0000009284b37223 */ /* 0x000fca00000000b3 */
[----:B------:R-:W-:-:S04]  /*36d0*/  F2FP.F16.F32.PACK_AB R179, RZ, R179 ;  /* 0x000000b3ffb3723e */ /* 0x000fc800000000ff */
[----:B------:R-:W-:Y:S01]  /*36e0*/  PRMT R132, R179, 0x7610, R132 ;  /* 0x00007610b3847816 */ /* 0x000fe20000000084 */
[----:B------:R-:W-:-:S05]  /*36f0*/  @P0 IMAD.MOV.U32 R179, RZ, RZ, R141 ;  /* 0x000000ffffb30224 */ /* 0x000fca00078e008d */
[----:B------:R2:W-:Y:S01]  /*3700*/  @P0 STG.E.U16 desc[UR36][R178.64+0x10], R132 ;  /* 0x00001084b2000986 */ /* 0x0005e2000c101524 */
[----:B------:R-:W-:Y:S05]  /*3710*/  @!P1 BRA `(.L_x_56) ;  /* 0x0000000000049947 */ /* 0x000fea0003800000 */
[----:B------:R0:W5:Y:S02]  /*3720*/  LDG.E.LTC128B.U16 R164, desc[UR36][R136.64+0x12] ;  /* 0x0000122488a47981 */ /* 0x000164000c1e1520 */
.L_x_56:
[----:B------:R-:W-:Y:S05]  /*3730*/  BSYNC B1 ;  /* 0x0000000000017941 */ /* 0x000fea0003800000 */
.L_x_55:
[----:B--2--5:R-:W-:Y:S01]  /*3740*/  HADD2.F32 R132, -RZ, R164.H0_H0 ;  /* 0x200000a4ff847230 */ /* 0x024fe20000004100 */
[----:B------:R-:W-:Y:S01]  /*3750*/  ISETP.GT.AND P0, PT, R3, 0x8, P6 ;  /* 0x000000080300780c */ /* 0x000fe20003704270 */
[----:B------:R-:W-:Y:S03]  /*3760*/  BSSY B1, `(.L_x_57) ;  /* 0x000000a000017945 */ /* 0x000fe60003800000 */
[----:B------:R-:W-:-:S04]  /*3770*/  FMUL R132, R132, R145 ;  /* 0x0000009184847220 */ /* 0x000fc80000400000 */
[----:B------:R-:W-:Y:S01]  /*3780*/  FFMA R132, R133, R146, R132 ;  /* 0x0000009285847223 */ /* 0x000fe20000000084 */
[----:B------:R-:W-:-:S04]  /*3790*/  @P1 IMAD.MOV.U32 R133, RZ, RZ, R141 ;  /* 0x000000ffff851224 */ /* 0x000fc800078e008d */
[----:B------:R-:W-:-:S04]  /*37a0*/  F2FP.F16.F32.PACK_AB R132, RZ, R132 ;  /* 0x00000084ff84723e */ /* 0x000fc800000000ff */
[----:B------:R-:W-:Y:S01]  /*37b0*/  PRMT R172, R132, 0x7610, R172 ;  /* 0x0000761084ac7816 */ /* 0x000fe200000000ac */
[----:B------:R-:W-:-:S05]  /*37c0*/  @P1 IMAD.MOV.U32 R132, RZ, RZ, R128 ;  /* 0x000000ffff841224 */ /* 0x000fca00078e0080 */
[----:B------:R2:W-:Y:S01]  /*37d0*/  @P1 STG.E.U16 desc[UR36][R132.64+0x12], R172 ;  /* 0x000012ac84001986 */ /* 0x0005e2000c101524 */
[----:B------:R-:W-:Y:S05]  /*37e0*/  @!P0 BRA `(.L_x_58) ;  /* 0x0000000000048947 */ /* 0x000fea0003800000 */
[----:B------:R0:W5:Y:S02]  /*37f0*/  LDG.E.LTC128B.U16 R164, desc[UR36][R168.64+0x10] ;  /* 0x00001024a8a47981 */ /* 0x000164000c1e1520 */
.L_x_58:
[----:B------:R-:W-:Y:S05]  /*3800*/  BSYNC B1 ;  /* 0x0000000000017941 */ /* 0x000fea0003800000 */
.L_x_57:
[----:B--2--5:R-:W-:Y:S01]  /*3810*/  HADD2.F32 R132, -RZ, R164.H0_H0 ;  /* 0x200000a4ff847230 */ /* 0x024fe20000004100 */
[----:B------:R-:W-:Y:S01]  /*3820*/  BSSY B1, `(.L_x_59) ;  /* 0x000000f000017945 */ /* 0x000fe20003800000 */
[----:B------:R-:W-:-:S04]  /*3830*/  IMAD.WIDE.U32 R142, R150, 0x78, R142 ;  /* 0x00000078968e7825 */ /* 0x000fc800078e008e */
[----:B------:R-:W-:Y:S01]  /*3840*/  FMUL R133, R132, R145 ;  /* 0x0000009184857220 */ /* 0x000fe20000400000 */
[----:B------:R-:W-:-:S03]  /*3850*/  IADD3 R132, P1, R148, R142, RZ ;  /* 0x0000008e94847210 */ /* 0x000fc60007f3e0ff */
[----:B------:R-:W-:Y:S01]  /*3860*/  FFMA R134, R134, R146, R133 ;  /* 0x0000009286867223 */ /* 0x000fe20000000085 */
[----:B------:R-:W-:-:S04]  /*3870*/  IADD3.X R133, R149, R151, R143, P1, !PT ;  /* 0x0000009795857210 */ /* 0x000fc80000ffe48f */
[----:B------:R-:W-:Y:S01]  /*3880*/  F2FP.F16.F32.PACK_AB R134, RZ, R134 ;  /* 0x00000086ff86723e */ /* 0x000fe200000000ff */
[----:B------:R-:W-:-:S04]  /*3890*/  IMAD.WIDE.U32 R132, R159, R150, R132 ;  /* 0x000000969f847225 */ /* 0x000fc800078e0084 */
[----:B------:R2:W-:Y:S01]  /*38a0*/  @P0 STG.E.U16 desc[UR36][R130.64+0x10], R134 ;  /* 0x0000108682000986 */ /* 0x0005e2000c101524 */
[----:B------:R-:W-:Y:S02]  /*38b0*/  ISETP.GT.AND P0, PT, R3, 0x9, P6 ;  /* 0x000000090300780c */ /* 0x000fe40003704270 */
[----:B------:R-:W-:-:S04]  /*38c0*/  IADD3 R142, P1, R14, R132, RZ ;  /* 0x000000840e8e7210 */ /* 0x000fc80007f3e0ff */
[----:B------:R-:W-:-:S03]  /*38d0*/  IADD3.X R143, R15, R161, R133, P1, !PT ;  /* 0x000000a10f8f7210 */ /* 0x000fc60000ffe485 */
[----:B------:R-:W-:-:S04]  /*38e0*/  IMAD.WIDE.U32 R142, R23, R152, R142 ;  /* 0x00000098178e7225 */ /* 0x000fc800078e008e */
[----:B--2---:R-:W-:Y:S05]  /*38f0*/  @!P0 BRA `(.L_x_60) ;  /* 0x0000000000048947 */ /* 0x004fea0003800000 */
[----:B------:R2:W5:Y:S02]  /*3900*/  LDG.E.LTC128B.U16 R164, desc[UR36][R168.64+0x12] ;  /* 0x00001224a8a47981 */ /* 0x000564000c1e1520 */
.L_x_60:
[----:B------:R-:W-:Y:S05]  /*3910*/  BSYNC B1 ;  /* 0x0000000000017941 */ /* 0x000fea0003800000 */
.L_x_59:
[----:B-----5:R-:W-:Y:S01]  /*3920*/  HADD2.F32 R134, -RZ, R164.H0_H0 ;  /* 0x200000a4ff867230 */ /* 0x020fe20000004100 */
[----:B------:R-:W-:Y:S01]  /*3930*/  LEA R132, P1, R142, R10, 0x1 ;  /* 0x0000000a8e847211 */ /* 0x000fe200078208ff */
[----:B------:R-:W-:Y:S01]  /*3940*/  IMAD.IADD R133, R153, 0x1, R143 ;  /* 0x0000000199857824 */ /* 0x000fe200078e028f */
[C---:B------:R-:W-:Y:S01]  /*3950*/  SHF.L.U64.HI R143, R12.reuse, 0x8, R13 ;  /* 0x000000080c8f7819 */ /* 0x040fe2000001020d */
[----:B------:R-:W-:Y:S02]  /*3960*/  IMAD.SHL.U32 R155, R12, 0x100, RZ ;  /* 0x000001000c9b7824 */ /* 0x000fe400078e00ff */
[----:B------:R-:W-:Y:S01]  /*3970*/  FMUL R134, R134, R145 ;  /* 0x0000009186867220 */ /* 0x000fe20000400000 */
[----:B------:R-:W-:Y:S01]  /*3980*/  IMAD.WIDE.U32 R166, R150, 0x78, R166 ;  /* 0x0000007896a67825 */ /* 0x000fe200078e00a6 */
[----:B------:R-:W-:Y:S02]  /*3990*/  LEA.HI.X R133, R142, R11, R133, 0x1, P1 ;  /* 0x0000000b8e857211 */ /* 0x000fe400008f0c85 */
[----:B------:R-:W-:Y:S01]  /*39a0*/  IADD3 R154, P1, R154, R170, RZ ;  /* 0x000000aa9a9a7210 */ /* 0x000fe20007f3e0ff */
[----:B------:R-:W-:-:S04]  /*39b0*/  FFMA R134, R135, R146, R134 ;  /* 0x0000009287867223 */ /* 0x000fc80000000086 */
[----:B------:R-:W-:Y:S01]  /*39c0*/  IMAD.X R157, R177, 0x1, R157, P1 ;  /* 0x00000001b19d7824 */ /* 0x000fe200008e069d */
[C---:B------:R-:W-:Y:S02]  /*39d0*/  LEA R156, P1, R154.reuse, R10, 0x1 ;  /* 0x0000000a9a9c7211 */ /* 0x040fe400078208ff */
[----:B------:R-:W-:Y:S02]  /*39e0*/  F2FP.F16.F32.PACK_AB R135, RZ, R134 ;  /* 0x00000086ff87723e */ /* 0x000fe400000000ff */
[----:B------:R-:W-:Y:S02]  /*39f0*/  LEA.HI.X R157, R154, R11, R157, 0x1, P1 ;  /* 0x0000000b9a9d7211 */ /* 0x000fe400008f0c9d */
[----:B------:R-:W-:Y:S02]  /*3a00*/  IADD3 R134, P1, R175, R6, RZ ;  /* 0x00000006af867210 */ /* 0x000fe40007f3e0ff */
[----:B------:R-:W-:-:S03]  /*3a10*/  PRMT R154, R135, 0x7610, R154 ;  /* 0x00007610879a7816 */ /* 0x000fc6000000009a */
[----:B------:R-:W-:Y:S02]  /*3a20*/  IMAD.X R135, R173, 0x1, R7, P1 ;  /* 0x00000001ad877824 */ /* 0x000fe400008e0607 */
[----:B------:R0:W-:Y:S01]  /*3a30*/  @P0 STG.E.U16 desc[UR36][R130.64+0x12], R154 ;  /* 0x0000129a82000986 */ /* 0x0001e2000c101524 */
[----:B------:R-:W-:-:S04]  /*3a40*/  IADD3 R12, P0, P1, R163, R128, R155 ;  /* 0x00000080a30c7210 */ /* 0x000fc8000791e09b */
[----:B------:R-:W-:Y:S02]  /*3a50*/  IADD3.X R13, R165, R141, R143, P0, P1 ;  /* 0x0000008da50d7210 */ /* 0x000fe400007e248f */
[----:B------:R-:W-:Y:S02]  /*3a60*/  IADD3 R148, P0, R148, R166, RZ ;  /* 0x000000a694947210 */ /* 0x000fe40007f1e0ff */
[----:B------:R-:W-:Y:S02]  /*3a70*/  ISETP.GT.AND P1, PT, R147, 0x100, PT ;  /* 0x000001009300780c */ /* 0x000fe40003f24270 */
[----:B------:R-:W-:Y:S02]  /*3a80*/  IADD3.X R149, R149, R151, R167, P0, !PT ;  /* 0x0000009795957210 */ /* 0x000fe400007fe4a7 */
[----:B------:R-:W-:-:S13]  /*3a90*/  ISETP.GT.AND P0, PT, R3, RZ, P1 ;  /* 0x000000ff0300720c */ /* 0x000fda0000f04270 */
[----:B------:R-:W3:Y:S01]  /*3aa0*/  @P0 LDG.E.LTC128B.U16 R164, desc[UR36][R156.64] ;  /* 0x000000249ca40981 */ /* 0x000ee2000c1e1520 */
[----:B------:R-:W-:Y:S01]  /*3ab0*/  BSSY B1, `(.L_x_61) ;  /* 0x000000d000017945 */ /* 0x000fe20003800000 */
[----:B---3--:R-:W-:-:S05]  /*3ac0*/  HADD2.F32 R142, -RZ, R164.H0_H0 ;  /* 0x200000a4ff8e7230 */ /* 0x008fca0000004100 */
[----:B------:R-:W-:-:S04]  /*3ad0*/  FMUL R151, R142, R145 ;  /* 0x000000918e977220 */ /* 0x000fc80000400000 */
[----:B------:R-:W-:-:S05]  /*3ae0*/  FFMA R151, R120, R146, R151 ;  /* 0x0000009278977223 */ /* 0x000fca0000000097 */
[----:B------:R-:W-:-:S04]  /*3af0*/  F2FP.F16.F32.PACK_AB R151, RZ, R151 ;  /* 0x00000097ff97723e */ /* 0x000fc800000000ff */
[----:B------:R-:W-:Y:S01]  /*3b00*/  PRMT R120, R151, 0x7610, R120 ;  /* 0x0000761097787816 */ /* 0x000fe20000000078 */
[----:B------:R-:W-:-:S04]  /*3b10*/  IMAD.WIDE.U32 R150, R159, R150, R148 ;  /* 0x000000969f967225 */ /* 0x000fc800078e0094 */
[----:B------:R0:W-:Y:S01]  /*3b20*/  @P0 STG.E.U16 desc[UR36][R134.64], R120 ;  /* 0x0000007886000986 */ /* 0x0001e2000c101524 */
[----:B------:R-:W-:-:S04]  /*3b30*/  IADD3 R14, P0, R14, R150, RZ ;  /* 0x000000960e0e7210 */ /* 0x000fc80007f1e0ff */
[----:B------:R-:W-:Y:S02]  /*3b40*/  IADD3.X R15, R15, R161, R151, P0, !PT ;  /* 0x000000a10f0f7210 */ /* 0x000fe400007fe497 */
[----:B------:R-:W-:-:S13]  /*3b50*/  ISETP.GT.AND P0, PT, R3, 0x1, P1 ;  /* 0x000000010300780c */ /* 0x000fda0000f04270 */
[----:B0-----:R-:W-:Y:S05]  /*3b60*/  @!P0 BRA `(.L_x_62) ;  /* 0x0000000000048947 */ /* 0x001fea0003800000 */
[----:B------:R0:W5:Y:S02]  /*3b70*/  LDG.E.LTC128B.U16 R164, desc[UR36][R132.64+0x2] ;  /* 0x0000022484a47981 */ /* 0x000164000c1e1520 */
.L_x_62:
[----:B------:R-:W-:Y:S05]  /*3b80*/  BSYNC B1 ;  /* 0x0000000000017941 */ /* 0x000fea0003800000 */
.L_x_61:
[----:B-----5:R-:W-:Y:S01]  /*3b90*/  HADD2.F32 R120, -RZ, R164.H0_H0 ;  /* 0x200000a4ff787230 */ /* 0x020fe20000004100 */
[----:B------:R-:W-:Y:S04]  /*3ba0*/  BSSY B1, `(.L_x_63) ;  /* 0x0000012000017945 */ /* 0x000fe80003800000 */
[----:B------:R-:W-:-:S04]  /*3bb0*/  FMUL R120, R120, R145 ;  /* 0x0000009178787220 */ /* 0x000fc80000400000 */
[----:B------:R-:W-:-:S05]  /*3bc0*/  FFMA R120, R121, R146, R120 ;  /* 0x0000009279787223 */ /* 0x000fca0000000078 */
[----:B------:R-:W-:-:S04]  /*3bd0*/  F2FP.F16.F32.PACK_AB R120, RZ, R120 ;  /* 0x00000078ff78723e */ /* 0x000fc800000000ff */
[----:B------:R-:W-:Y:S01]  /*3be0*/  PRMT R142, R120, 0x7610, R142 ;  /* 0x00007610788e7816 */ /* 0x000fe2000000008e */
[----:B------:R-:W-:-:S04]  /*3bf0*/  IMAD.WIDE.U32 R120, R23, R152, R14 ;  /* 0x0000009817787225 */ /* 0x000fc800078e000e */
[----:B------:R3:W-:Y:S01]  /*3c00*/  @P0 STG.E.U16 desc[UR36][R134.64+0x2], R142 ;  /* 0x0000028e86000986 */ /* 0x0007e2000c101524 */
[----:B------:R-:W-:Y:S01]  /*3c10*/  LEA R14, P0, R158, R10, 0x1 ;  /* 0x0000000a9e0e7211 */ /* 0x000fe200078008ff */
[----:B------:R-:W-:-:S03]  /*3c20*/  IMAD.IADD R153, R153, 0x1, R121 ;  /* 0x0000000199997824 */ /* 0x000fc600078e0279 */
[----:B------:R-:W-:Y:S02]  /*3c30*/  LEA.HI.X R15, R158, R11, R160, 0x1, P0 ;  /* 0x0000000b9e0f7211 */ /* 0x000fe400000f0ca0 */
[----:B------:R-:W-:-:S04]  /*3c40*/  LEA R10, P0, R120, R10, 0x1 ;  /* 0x0000000a780a7211 */ /* 0x000fc800078008ff */
[----:B------:R-:W-:Y:S02]  /*3c50*/  LEA.HI.X R11, R120, R11, R153, 0x1, P0 ;  /* 0x0000000b780b7211 */ /* 0x000fe400000f0c99 */
[----:B------:R-:W-:-:S05]  /*3c60*/  IADD3 R120, P0, R134, R163, RZ ;  /* 0x000000a386787210 */ /* 0x000fca0007f1e0ff */
[----:B------:R-:W-:Y:S01]  /*3c70*/  IMAD.X R121, R135, 0x1, R165, P0 ;  /* 0x0000000187797824 */ /* 0x000fe200000e06a5 */
[----:B------:R-:W-:-:S04]  /*3c80*/  ISETP.GT.AND P0, PT, R147, 0x108, PT ;  /* 0x000001089300780c */ /* 0x000fc80003f04270 */
[----:B------:R-:W-:-:S13]  /*3c90*/  ISETP.GT.AND P5, PT, R3, RZ, P0 ;  /* 0x000000ff0300720c */ /* 0x000fda00007a4270 */
[----:B---3--:R-:W-:Y:S05]  /*3ca0*/  @!P5 BRA `(.L_x_64) ;  /* 0x000000000004d947 */ /* 0x008fea0003800000 */
[----:B------:R3:W5:Y:S02]  /*3cb0*/  LDG.E.LTC128B.U16 R164, desc[UR36][R14.64] ;  /* 0x000000240ea47981 */ /* 0x000764000c1e1520 */
.L_x_64:
[----:B------:R-:W-:Y:S05]  /*3cc0*/  BSYNC B1 ;  /* 0x0000000000017941 */ /* 0x000fea0003800000 */
.L_x_63:
[----:B---3-5:R-:W-:Y:S01]  /*3cd0*/  HADD2.F32 R14, -RZ, R164.H0_H0 ;  /* 0x200000a4ff0e7230 */ /* 0x028fe20000004100 */
[----:B------:R-:W-:Y:S04]  /*3ce0*/  BSSY B1, `(.L_x_65) ;  /* 0x0000008000017945 */ /* 0x000fe80003800000 */
[----:B------:R-:W-:-:S04]  /*3cf0*/  FMUL R15, R14, R145 ;  /* 0x000000910e0f7220 */ /* 0x000fc80000400000 */
[----:B------:R-:W-:-:S05]  /*3d00*/  FFMA R15, R122, R146, R15 ;  /* 0x000000927a0f7223 */ /* 0x000fca000000000f */
[----:B------:R-:W-:-:S05]  /*3d10*/  F2FP.F16.F32.PACK_AB R15, RZ, R15 ;  /* 0x0000000fff0f723e */ /* 0x000fca00000000ff */
[----:B------:R3:W-:Y:S01]  /*3d20*/  @P5 STG.E.U16 desc[UR36][R120.64], R15 ;  /* 0x0000000f78005986 */ /* 0x0007e2000c101524 */
[----:B------:R-:W-:-:S13]  /*3d30*/  ISETP.GT.AND P5, PT, R3, 0x1, P0 ;  /* 0x000000010300780c */ /* 0x000fda00007a4270 */
[----:B---3--:R-:W-:Y:S05]  /*3d40*/  @!P5 BRA `(.L_x_66) ;  /* 0x000000000004d947 */ /* 0x008fea0003800000 */
[----:B------:R3:W5:Y:S02]  /*3d50*/  LDG.E.LTC128B.U16 R164, desc[UR36][R10.64+0x2] ;  /* 0x000002240aa47981 */ /* 0x000764000c1e1520 */
.L_x_66:
[----:B------:R-:W-:Y:S05]  /*3d60*/  BSYNC B1 ;  /* 0x0000000000017941 */ /* 0x000fea0003800000 */
.L_x_65:
[----:B-----5:R-:W-:Y:S01]  /*3d70*/  HADD2.F32 R14, -RZ, R164.H0_H0 ;  /* 0x200000a4ff0e7230 */ /* 0x020fe20000004100 */
[----:B------:R-:W-:Y:S04]  /*3d80*/  BSSY B1, `(.L_x_67) ;  /* 0x0000008000017945 */ /* 0x000fe80003800000 */
[----:B------:R-:W-:-:S04]  /*3d90*/  FMUL R14, R14, R145 ;  /* 0x000000910e0e7220 */ /* 0x000fc80000400000 */
[----:B------:R-:W-:-:S05]  /*3da0*/  FFMA R14, R123, R146, R14 ;  /* 0x000000927b0e7223 */ /* 0x000fca000000000e */
[----:B------:R-:W-:-:S05]  /*3db0*/  F2FP.F16.F32.PACK_AB R14, RZ, R14 ;  /* 0x0000000eff0e723e */ /* 0x000fca00000000ff */
[----:B------:R0:W-:Y:S01]  /*3dc0*/  @P5 STG.E.U16 desc[UR36][R120.64+0x2], R14 ;  /* 0x0000020e78005986 */ /* 0x0001e2000c101524 */
[----:B------:R-:W-:-:S13]  /*3dd0*/  ISETP.GT.AND P5, PT, R3, 0x8, P1 ;  /* 0x000000080300780c */ /* 0x000fda0000fa4270 */
[----:B0-----:R-:W-:Y:S05]  /*3de0*/  @!P5 BRA `(.L_x_68) ;  /* 0x000000000004d947 */ /* 0x001fea0003800000 */
[----:B------:R0:W5:Y:S02]  /*3df0*/  LDG.E.LTC128B.U16 R164, desc[UR36][R132.64+0x10] ;  /* 0x0000102484a47981 */ /* 0x000164000c1e1520 */
.L_x_68:
[----:B------:R-:W-:Y:S05]  /*3e00*/  BSYNC B1 ;  /* 0x0000000000017941 */ /* 0x000fea0003800000 */
.L_x_67:
[----:B-----5:R-:W-:Y:S01]  /*3e10*/  HADD2.F32 R14, -RZ, R164.H0_H0 ;  /* 0x200000a4ff0e7230 */ /* 0x020fe20000004100 */
[----:B------:R-:W-:Y:S04]  /*3e20*/  BSSY B1, `(.L_x_69) ;  /* 0x000000b000017945 */ /* 0x000fe80003800000 */
[----:B------:R-:W-:Y:S01]  /*3e30*/  FMUL R15, R14, R145 ;  /* 0x000000910e0f7220 */ /* 0x000fe20000400000 */
[----:B------:R-:W-:-:S03]  /*3e40*/  @P5 IMAD.MOV.U32 R14, RZ, RZ, R134 ;  /* 0x000000ffff0e5224 */ /* 0x000fc600078e0086 */
[----:B------:R-:W-:-:S05]  /*3e50*/  FFMA R15, R124, R146, R15 ;  /* 0x000000927c0f7223 */ /* 0x000fca000000000f */
[----:B------:R-:W-:-:S04]  /*3e60*/  F2FP.F16.F32.PACK_AB R15, RZ, R15 ;  /* 0x0000000fff0f723e */ /* 0x000fc800000000ff */
[----:B------:R-:W-:Y:S01]  /*3e70*/  PRMT R23, R15, 0x7610, R23 ;  /* 0x000076100f177816 */ /* 0x000fe20000000017 */
[----:B------:R-:W-:-:S05]  /*3e80*/  @P5 IMAD.MOV.U32 R15, RZ, RZ, R135 ;  /* 0x000000ffff0f5224 */ /* 0x000fca00078e0087 */
[----:B------:R0:W-:Y:S01]  /*3e90*/  @P5 STG.E.U16 desc[UR36][R14.64+0x10], R23 ;  /* 0x000010170e005986 */ /* 0x0001e2000c101524 */
[----:B------:R-:W-:-:S13]  /*3ea0*/  ISETP.GT.AND P5, PT, R3, 0x9, P1 ;  /* 0x000000090300780c */ /* 0x000fda0000fa4270 */
[----:B0-----:R-:W-:Y:S05]  /*3eb0*/  @!P5 BRA `(.L_x_70) ;  /* 0x000000000004d947 */ /* 0x001fea0003800000 */
[----:B------:R0:W5:Y:S02]  /*3ec0*/  LDG.E.LTC128B.U16 R164, desc[UR36][R132.64+0x12] ;  /* 0x0000122484a47981 */ /* 0x000164000c1e1520 */
.L_x_70:
[----:B------:R-:W-:Y:S05]  /*3ed0*/  BSYNC B1 ;  /* 0x0000000000017941 */ /* 0x000fea0003800000 */
.L_x_69:
[----:B-----5:R-:W-:Y:S01]  /*3ee0*/  HADD2.F32 R14, -RZ, R164.H0_H0 ;  /* 0x200000a4ff0e7230 */ /* 0x020fe20000004100 */
[----:B------:R-:W-:Y:S01]  /*3ef0*/  BSSY B1, `(.L_x_71) ;  /* 0x000000d000017945 */ /* 0x000fe20003800000 */
[----:B------:R-:W-:-:S03]  /*3f00*/  @P5 IMAD.MOV.U32 R15, RZ, RZ, R135 ;  /* 0x000000ffff0f5224 */ /* 0x000fc600078e0087 */
[----:B------:R-:W-:-:S04]  /*3f10*/  FMUL R14, R14, R145 ;  /* 0x000000910e0e7220 */ /* 0x000fc80000400000 */
[----:B------:R-:W-:-:S05]  /*3f20*/  FFMA R14, R125, R146, R14 ;  /* 0x000000927d0e7223 */ /* 0x000fca000000000e */
[----:B------:R-:W-:-:S04]  /*3f30*/  F2FP.F16.F32.PACK_AB R14, RZ, R14 ;  /* 0x0000000eff0e723e */ /* 0x000fc800000000ff */
[----:B------:R-:W-:Y:S01]  /*3f40*/  PRMT R23, R14, 0x7610, R23 ;  /* 0x000076100e177816 */ /* 0x000fe20000000017 */
[----:B------:R-:W-:-:S05]  /*3f50*/  @P5 IMAD.MOV.U32 R14, RZ, RZ, R134 ;  /* 0x000000ffff0e5224 */ /* 0x000fca00078e0086 */
[----:B------:R0:W-:Y:S01]  /*3f60*/  @P5 STG.E.U16 desc[UR36][R14.64+0x12], R23 ;  /* 0x000012170e005986 */ /* 0x0001e2000c101524 */
[----:B------:R-:W-:-:S05]  /*3f70*/  IADD3 R122, P5, R134, R163, RZ ;  /* 0x000000a3867a7210 */ /* 0x000fca0007fbe0ff */
[----:B------:R-:W-:Y:S01]  /*3f80*/  IMAD.X R123, R135, 0x1, R165, P5 ;  /* 0x00000001877b7824 */ /* 0x000fe200028e06a5 */
[----:B------:R-:W-:-:S13]  /*3f90*/  ISETP.GT.AND P5, PT, R3, 0x8, P0 ;  /* 0x000000080300780c */ /* 0x000fda00007a4270 */
[----:B0-----:R-:W-:Y:S05]  /*3fa0*/  @!P5 BRA `(.L_x_72) ;  /* 0x000000000004d947 */ /* 0x001fea0003800000 */
[----:B------:R0:W5:Y:S02]  /*3fb0*/  LDG.E.LTC128B.U16 R164, desc[UR36][R10.64+0x10] ;  /* 0x000010240aa47981 */ /* 0x000164000c1e1520 */
.L_x_72:
[----:B------:R-:W-:Y:S05]  /*3fc0*/  BSYNC B1 ;  /* 0x0000000000017941 */ /* 0x000fea0003800000 */
.L_x_71:
[----:B-----5:R-:W-:Y:S01]  /*3fd0*/  HADD2.F32 R14, -RZ, R164.H0_H0 ;  /* 0x200000a4ff0e7230 */ /* 0x020fe20000004100 */
[----:B------:R-:W-:Y:S04]  /*3fe0*/  BSSY B1, `(.L_x_73) ;  /* 0x000000c000017945 */ /* 0x000fe80003800000 */
[----:B------:R-:W-:-:S04]  /*3ff0*/  FMUL R15, R14, R145 ;  /* 0x000000910e0f7220 */ /* 0x000fc80000400000 */
[----:B------:R-:W-:-:S05]  /*4000*/  FFMA R15, R126, R146, R15 ;  /* 0x000000927e0f7223 */ /* 0x000fca000000000f */
[----:B------:R-:W-:-:S05]  /*4010*/  F2FP.F16.F32.PACK_AB R15, RZ, R15 ;  /* 0x0000000fff0f723e */ /* 0x000fca00000000ff */
[----:B------:R1:W-:Y:S01]  /*4020*/  @P5 STG.E.U16 desc[UR36][R122.64+0x10], R15 ;  /* 0x0000100f7a005986 */ /* 0x0003e2000c101524 */
[----:B------:R-:W-:-:S05]  /*4030*/  IADD3 R14, P5, R155, R128, RZ ;  /* 0x000000809b0e7210 */ /* 0x000fca0007fbe0ff */
[----:B-1----:R-:W-:Y:S01]  /*4040*/  IMAD.X R15, R141, 0x1, R143, P5 ;  /* 0x000000018d0f7824 */ /* 0x002fe200028e068f */
[----:B------:R-:W-:-:S05]  /*4050*/  IADD3 R120, P5, R163, R14, RZ ;  /* 0x0000000ea3787210 */ /* 0x000fca0007fbe0ff */
[----:B------:R-:W-:Y:S01]  /*4060*/  IMAD.X R121, R165, 0x1, R15, P5 ;  /* 0x00000001a5797824 */ /* 0x000fe200028e060f */
[----:B------:R-:W-:-:S13]  /*4070*/  ISETP.GT.AND P5, PT, R3, 0x9, P0 ;  /* 0x000000090300780c */ /* 0x000fda00007a4270 */
[----:B------:R-:W-:Y:S05]  /*4080*/  @!P5 BRA `(.L_x_74) ;  /* 0x000000000004d947 */ /* 0x000fea0003800000 */
[----:B------:R1:W5:Y:S02]  /*4090*/  LDG.E.LTC128B.U16 R164, desc[UR36][R10.64+0x12] ;  /* 0x000012240aa47981 */ /* 0x000364000c1e1520 */
.L_x_74:
[----:B------:R-:W-:Y:S05]  /*40a0*/  BSYNC B1 ;  /* 0x0000000000017941 */ /* 0x000fea0003800000 */
.L_x_73:
        /* <DEDUP_REMOVED lines=9> */
.L_x_76:
[----:B------:R-:W-:Y:S05]  /*4140*/  BSYNC B1 ;  /* 0x0000000000017941 */ /* 0x000fea0003800000 */
.L_x_75:
        /* <DEDUP_REMOVED lines=9> */
.L_x_78:
[----:B------:R-:W-:Y:S05]  /*41e0*/  BSYNC B1 ;  /* 0x0000000000017941 */ /* 0x000fea0003800000 */
.L_x_77:
        /* <DEDUP_REMOVED lines=9> */
.L_x_80:
[----:B------:R-:W-:Y:S05]  /*4280*/  BSYNC B1 ;  /* 0x0000000000017941 */ /* 0x000fea0003800000 */
.L_x_79:
        /* <DEDUP_REMOVED lines=9> */
.L_x_82:
[----:B------:R-:W-:Y:S05]  /*4320*/  BSYNC B1 ;  /* 0x0000000000017941 */ /* 0x000fea0003800000 */
.L_x_81:
        /* <DEDUP_REMOVED lines=9> */
.L_x_84:
[----:B------:R-:W-:Y:S05]  /*43c0*/  BSYNC B1 ;  /* 0x0000000000017941 */ /* 0x000fea0003800000 */
.L_x_83:
        /* <DEDUP_REMOVED lines=9> */
.L_x_86:
[----:B------:R-:W-:Y:S05]  /*4460*/  BSYNC B1 ;  /* 0x0000000000017941 */ /* 0x000fea0003800000 */
.L_x_85:
        /* <DEDUP_REMOVED lines=9> */
.L_x_88:
[----:B------:R-:W-:Y:S05]  /*4500*/  BSYNC B1 ;  /* 0x0000000000017941 */ /* 0x000fea0003800000 */
.L_x_87:
        /* <DEDUP_REMOVED lines=9> */
.L_x_90:
[----:B------:R-:W-:Y:S05]  /*45a0*/  BSYNC B1 ;  /* 0x0000000000017941 */ /* 0x000fea0003800000 */
.L_x_89:
        /* <DEDUP_REMOVED lines=9> */
.L_x_92:
[----:B------:R-:W-:Y:S05]  /*4640*/  BSYNC B1 ;  /* 0x0000000000017941 */ /* 0x000fea0003800000 */
.L_x_91:
[----:B-----5:R-:W-:Y:S01]  /*4650*/  HADD2.F32 R112, -RZ, R164.H0_H0 ;  /* 0x200000a4ff707230 */ /* 0x020fe20000004100 */
[----:B------:R-:W-:Y:S01]  /*4660*/  BSSY B1, `(.L_x_93) ;  /* 0x000000a000017945 */ /* 0x000fe20003800000 */
[----:B------:R-:W-:-:S03]  /*4670*/  @P5 IMAD.MOV.U32 R113, RZ, RZ, R141 ;  /* 0x000000ffff715224 */ /* 0x000fc600078e008d */
[----:B------:R-:W-:Y:S01]  /*4680*/  FMUL R23, R112, R145 ;  /* 0x0000009170177220 */ /* 0x000fe20000400000 */
[----:B------:R-:W-:-:S03]  /*4690*/  @P5 IMAD.MOV.U32 R112, RZ, RZ, R128 ;  /* 0x000000ffff705224 */ /* 0x000fc600078e0080 */
[----:B------:R-:W-:-:S05]  /*46a0*/  FFMA R23, R104, R146, R23 ;  /* 0x0000009268177223 */ /* 0x000fca0000000017 */
[----:B------:R-:W-:-:S05]  /*46b0*/  F2FP.F16.F32.PACK_AB R23, RZ, R23 ;  /* 0x00000017ff17723e */ /* 0x000fca00000000ff */
[----:B------:R0:W-:Y:S01]  /*46c0*/  @P5 STG.E.U16 desc[UR36][R112.64+0x20], R23 ;  /* 0x0000201770005986 */ /* 0x0001e2000c101524 */
[----:B------:R-:W-:-:S13]  /*46d0*/  ISETP.GT.AND P5, PT, R3, 0x11, P2 ;  /* 0x000000110300780c */ /* 0x000fda00017a4270 */
[----:B0-----:R-:W-:Y:S05]  /*46e0*/  @!P5 BRA `(.L_x_94) ;  /* 0x000000000004d947 */ /* 0x001fea0003800000 */
[----:B------:R0:W5:Y:S02]  /*46f0*/  LDG.E.LTC128B.U16 R164, desc[UR36][R136.64+0x22] ;  /* 0x0000222488a47981 */ /* 0x000164000c1e1520 */
.L_x_94:
[----:B------:R-:W-:Y:S05]  /*4700*/  BSYNC B1 ;  /* 0x0000000000017941 */ /* 0x000fea0003800000 */
.L_x_93:
[----:B-----5:R-:W-:Y:S01]  /*4710*/  HADD2.F32 R104, -RZ, R164.H0_H0 ;  /* 0x200000a4ff687230 */ /* 0x020fe20000004100 */
[----:B------:R-:W-:Y:S04]  /*4720*/  BSSY B1, `(.L_x_95) ;  /* 0x000000b000017945 */ /* 0x000fe80003800000 */
[----:B------:R-:W-:-:S04]  /*4730*/  FMUL R104, R104, R145 ;  /* 0x0000009168687220 */ /* 0x000fc80000400000 */
[----:B------:R-:W-:Y:S01]  /*4740*/  FFMA R104, R105, R146, R104 ;  /* 0x0000009269687223 */ /* 0x000fe20000000068 */
[----:B------:R-:W-:-:S04]  /*4750*/  @P5 IMAD.MOV.U32 R105, RZ, RZ, R141 ;  /* 0x000000ffff695224 */ /* 0x000fc800078e008d */
[----:B------:R-:W-:-:S04]  /*4760*/  F2FP.F16.F32.PACK_AB R104, RZ, R104 ;  /* 0x00000068ff68723e */ /* 0x000fc800000000ff */
[----:B------:R-:W-:Y:S01]  /*4770*/  PRMT R23, R104, 0x7610, R23 ;  /* 0x0000761068177816 */ /* 0x000fe20000000017 */
[----:B------:R-:W-:-:S05]  /*4780*/  @P5 IMAD.MOV.U32 R104, RZ, RZ, R128 ;  /* 0x000000ffff685224 */ /* 0x000fca00078e0080 */
[----:B------:R0:W-:Y:S01]  /*4790*/  @P5 STG.E.U16 desc[UR36][R104.64+0x22], R23 ;  /* 0x0000221768005986 */ /* 0x0001e2000c101524 */
[----:B------:R-:W-:-:S13]  /*47a0*/  ISETP.GT.AND P5, PT, R3, 0x10, P6 ;  /* 0x000000100300780c */ /* 0x000fda00037a4270 */
[----:B0-----:R-:W-:Y:S05]  /*47b0*/  @!P5 BRA `(.L_x_96) ;  /* 0x000000000004d947 */ /* 0x001fea0003800000 */
[----:B------:R0:W5:Y:S02]  /*47c0*/  LDG.E.LTC128B.U16 R164, desc[UR36][R168.64+0x20] ;  /* 0x00002024a8a47981 */ /* 0x000164000c1e1520 */
.L_x_96:
[----:B------:R-:W-:Y:S05]  /*47d0*/  BSYNC B1 ;  /* 0x0000000000017941 */ /* 0x000fea0003800000 */
.L_x_95:
        /* <DEDUP_REMOVED lines=11> */
.L_x_98:
[----:B------:R-:W-:Y:S05]  /*4890*/  BSYNC B1 ;  /* 0x0000000000017941 */ /* 0x000fea0003800000 */
.L_x_97:
        /* <DEDUP_REMOVED lines=12> */
.L_x_100:
[----:B------:R-:W-:Y:S05]  /*4960*/  BSYNC B1 ;  /* 0x0000000000017941 */ /* 0x000fea0003800000 */
.L_x_99:
        /* <DEDUP_REMOVED lines=11> */
.L_x_102:
[----:B------:R-:W-:Y:S05]  /*4a20*/  BSYNC B1 ;  /* 0x0000000000017941 */ /* 0x000fea0003800000 */
.L_x_101:
        /* <DEDUP_REMOVED lines=12> */
.L_x_104:
[----:B------:R-:W-:Y:S05]  /*4af0*/  BSYNC B1 ;  /* 0x0000000000017941 */ /* 0x000fea0003800000 */
.L_x_103:
        /* <DEDUP_REMOVED lines=11> */
.L_x_106:
[----:B------:R-:W-:Y:S05]  /*4bb0*/  BSYNC B1 ;  /* 0x0000000000017941 */ /* 0x000fea0003800000 */
.L_x_105:
[----:B-----5:R-:W-:Y:S02]  /*4bc0*/  HADD2.F32 R104, -RZ, R164.H0_H0 ;  /* 0x200000a4ff687230 */ /* 0x020fe40000004100 */
        /* <DEDUP_REMOVED lines=8> */
[----:B------:R-:W2:Y:S01]  /*4c50*/  @P5 LDG.E.LTC128B.U16 R164, desc[UR36][R132.64+0x20] ;  /* 0x0000202484a45981 */ /* 0x000ea2000c1e1520 */
[----:B------:R-:W-:Y:S01]  /*4c60*/  BSSY B1, `(.L_x_107) ;  /* 0x0000009000017945 */ /* 0x000fe20003800000 */
[----:B--2---:R-:W-:-:S05]  /*4c70*/  HADD2.F32 R106, -RZ, R164.H0_H0 ;  /* 0x200000a4ff6a7230 */ /* 0x004fca0000004100 */
[----:B------:R-:W-:-:S04]  /*4c80*/  FMUL R23, R106, R145 ;  /* 0x000000916a177220 */ /* 0x000fc80000400000 */
[----:B------:R-:W-:-:S05]  /*4c90*/  FFMA R23, R96, R146, R23 ;  /* 0x0000009260177223 */ /* 0x000fca0000000017 */
[----:B------:R-:W-:-:S05]  /*4ca0*/  F2FP.F16.F32.PACK_AB R23, RZ, R23 ;  /* 0x00000017ff17723e */ /* 0x000fca00000000ff */
[----:B------:R0:W-:Y:S01]  /*4cb0*/  @P5 STG.E.U16 desc[UR36][R14.64+0x20], R23 ;  /* 0x000020170e005986 */ /* 0x0001e2000c101524 */
[----:B------:R-:W-:-:S13]  /*4cc0*/  ISETP.GT.AND P5, PT, R3, 0x11, P1 ;  /* 0x000000110300780c */ /* 0x000fda0000fa4270 */
[----:B0-----:R-:W-:Y:S05]  /*4cd0*/  @!P5 BRA `(.L_x_108) ;  /* 0x000000000004d947 */ /* 0x001fea0003800000 */
[----:B------:R0:W5:Y:S02]  /*4ce0*/  LDG.E.LTC128B.U16 R164, desc[UR36][R132.64+0x22] ;  /* 0x0000222484a47981 */ /* 0x000164000c1e1520 */
.L_x_108:
[----:B------:R-:W-:Y:S05]  /*4cf0*/  BSYNC B1 ;  /* 0x0000000000017941 */ /* 0x000fea0003800000 */
.L_x_107:
[----:B-----5:R-:W-:Y:S01]  /*4d00*/  HADD2.F32 R96, -RZ, R164.H0_H0 ;  /* 0x200000a4ff607230 */ /* 0x020fe20000004100 */
[----:B------:R-:W-:Y:S04]  /*4d10*/  BSSY B1, `(.L_x_109) ;  /* 0x0000008000017945 */ /* 0x000fe80003800000 */
[----:B------:R-:W-:-:S04]  /*4d20*/  FMUL R96, R96, R145 ;  /* 0x0000009160607220 */ /* 0x000fc80000400000 */
[----:B------:R-:W-:-:S05]  /*4d30*/  FFMA R96, R97, R146, R96 ;  /* 0x0000009261607223 */ /* 0x000fca0000000060 */
[----:B------:R-:W-:-:S05]  /*4d40*/  F2FP.F16.F32.PACK_AB R96, RZ, R96 ;  /* 0x00000060ff60723e */ /* 0x000fca00000000ff */
[----:B------:R2:W-:Y:S01]  /*4d50*/  @P5 STG.E.U16 desc[UR36][R14.64+0x22], R96 ;  /* 0x000022600e005986 */ /* 0x0005e2000c101524 */
[----:B------:R-:W-:-:S13]  /*4d60*/  ISETP.GT.AND P5, PT, R3, 0x10, P0 ;  /* 0x000000100300780c */ /* 0x000fda00007a4270 */
[----:B--2---:R-:W-:Y:S05]  /*4d70*/  @!P5 BRA `(.L_x_110) ;  /* 0x000000000004d947 */ /* 0x004fea0003800000 */
[----:B------:R2:W5:Y:S02]  /*4d80*/  LDG.E.LTC128B.U16 R164, desc[UR36][R10.64+0x20] ;  /* 0x000020240aa47981 */ /* 0x000564000c1e1520 */
.L_x_110:
[----:B------:R-:W-:Y:S05]  /*4d90*/  BSYNC B1 ;  /* 0x0000000000017941 */ /* 0x000fea0003800000 */
.L_x_109:
        /* <DEDUP_REMOVED lines=9> */
.L_x_112:
[----:B------:R-:W-:Y:S05]  /*4e30*/  BSYNC B1 ;  /* 0x0000000000017941 */ /* 0x000fea0003800000 */
.L_x_111:
        /* <DEDUP_REMOVED lines=9> */
.L_x_114:
[----:B------:R-:W-:Y:S05]  /*4ed0*/  BSYNC B1 ;  /* 0x0000000000017941 */ /* 0x000fea0003800000 */
.L_x_113:
        /* <DEDUP_REMOVED lines=9> */
.L_x_116:
[----:B------:R-:W-:Y:S05]  /*4f70*/  BSYNC B1 ;  /* 0x0000000000017941 */ /* 0x000fea0003800000 */
.L_x_115:
        /* <DEDUP_REMOVED lines=9> */
.L_x_118:
[----:B------:R-:W-:Y:S05]  /*5010*/  BSYNC B1 ;  /* 0x0000000000017941 */ /* 0x000fea0003800000 */
.L_x_117:
        /* <DEDUP_REMOVED lines=9> */
.L_x_120:
[----:B------:R-:W-:Y:S05]  /*50b0*/  BSYNC B1 ;  /* 0x0000000000017941 */ /* 0x000fea0003800000 */
.L_x_119:
        /* <DEDUP_REMOVED lines=9> */
.L_x_122:
[----:B------:R-:W-:Y:S05]  /*5150*/  BSYNC B1 ;  /* 0x0000000000017941 */ /* 0x000fea0003800000 */
.L_x_121:
        /* <DEDUP_REMOVED lines=9> */
.L_x_124:
[----:B------:R-:W-:Y:S05]  /*51f0*/  BSYNC B1 ;  /* 0x0000000000017941 */ /* 0x000fea0003800000 */
.L_x_123:
        /* <DEDUP_REMOVED lines=9> */
.L_x_126:
[----:B------:R-:W-:Y:S05]  /*5290*/  BSYNC B1 ;  /* 0x0000000000017941 */ /* 0x000fea0003800000 */
.L_x_125:
        /* <DEDUP_REMOVED lines=9> */
.L_x_128:
[----:B------:R-:W-:Y:S05]  /*5330*/  BSYNC B1 ;  /* 0x0000000000017941 */ /* 0x000fea0003800000 */
.L_x_127:
        /* <DEDUP_REMOVED lines=9> */
.L_x_130:
[----:B------:R-:W-:Y:S05]  /*53d0*/  BSYNC B1 ;  /* 0x0000000000017941 */ /* 0x000fea0003800000 */
.L_x_129:
        /* <DEDUP_REMOVED lines=9> */
.L_x_132:
[----:B------:R-:W-:Y:S05]  /*5470*/  BSYNC B1 ;  /* 0x0000000000017941 */ /* 0x000fea0003800000 */
.L_x_131:
        /* <DEDUP_REMOVED lines=9> */
.L_x_134:
[----:B------:R-:W-:Y:S05]  /*5510*/  BSYNC B1 ;  /* 0x0000000000017941 */ /* 0x000fea0003800000 */
.L_x_133:
        /* <DEDUP_REMOVED lines=9> */
.L_x_136:
[----:B------:R-:W-:Y:S05]  /*55b0*/  BSYNC B1 ;  /* 0x0000000000017941 */ /* 0x000fea0003800000 */
.L_x_135:
        /* <DEDUP_REMOVED lines=9> */
.L_x_138:
[----:B------:R-:W-:Y:S05]  /*5650*/  BSYNC B1 ;  /* 0x0000000000017941 */ /* 0x000fea0003800000 */
.L_x_137:
        /* <DEDUP_REMOVED lines=11> */
.L_x_140:
[----:B------:R-:W-:Y:S05]  /*5710*/  BSYNC B1 ;  /* 0x0000000000017941 */ /* 0x000fea0003800000 */
.L_x_139:
        /* <DEDUP_REMOVED lines=12> */
.L_x_142:
[----:B------:R-:W-:Y:S05]  /*57e0*/  BSYNC B1 ;  /* 0x0000000000017941 */ /* 0x000fea0003800000 */
.L_x_141:
        /* <DEDUP_REMOVED lines=11> */
.L_x_144:
[----:B------:R-:W-:Y:S05]  /*58a0*/  BSYNC B1 ;  /* 0x0000000000017941 */ /* 0x000fea0003800000 */
.L_x_143:
        /* <DEDUP_REMOVED lines=12> */
.L_x_146:
[----:B------:R-:W-:Y:S05]  /*5970*/  BSYNC B1 ;  /* 0x0000000000017941 */ /* 0x000fea0003800000 */
.L_x_145:
        /* <DEDUP_REMOVED lines=11> */
.L_x_148:
[----:B------:R-:W-:Y:S05]  /*5a30*/  BSYNC B1 ;  /* 0x0000000000017941 */ /* 0x000fea0003800000 */
.L_x_147:
        /* <DEDUP_REMOVED lines=12> */
.L_x_150:
[----:B------:R-:W-:Y:S05]  /*5b00*/  BSYNC B1 ;  /* 0x0000000000017941 */ /* 0x000fea0003800000 */
.L_x_149:
        /* <DEDUP_REMOVED lines=11> */
.L_x_152:
[----:B------:R-:W-:Y:S05]  /*5bc0*/  BSYNC B1 ;  /* 0x0000000000017941 */ /* 0x000fea0003800000 */
.L_x_151:
        /* <DEDUP_REMOVED lines=12> */
.L_x_154:
[----:B------:R-:W-:Y:S05]  /*5c90*/  BSYNC B1 ;  /* 0x0000000000017941 */ /* 0x000fea0003800000 */
.L_x_153:
        /* <DEDUP_REMOVED lines=9> */
.L_x_156:
[----:B------:R-:W-:Y:S05]  /*5d30*/  BSYNC B1 ;  /* 0x0000000000017941 */ /* 0x000fea0003800000 */
.L_x_155:
        /* <DEDUP_REMOVED lines=9> */
.L_x_158:
[----:B------:R-:W-:Y:S05]  /*5dd0*/  BSYNC B1 ;  /* 0x0000000000017941 */ /* 0x000fea0003800000 */
.L_x_157:
        /* <DEDUP_REMOVED lines=9> */
.L_x_160:
[----:B------:R-:W-:Y:S05]  /*5e70*/  BSYNC B1 ;  /* 0x0000000000017941 */ /* 0x000fea0003800000 */
.L_x_159:
        /* <DEDUP_REMOVED lines=9> */
.L_x_162:
[----:B------:R-:W-:Y:S05]  /*5f10*/  BSYNC B1 ;  /* 0x0000000000017941 */ /* 0x000fea0003800000 */
.L_x_161:
        /* <DEDUP_REMOVED lines=9> */
.L_x_164:
[----:B------:R-:W-:Y:S05]  /*5fb0*/  BSYNC B1 ;  /* 0x0000000000017941 */ /* 0x000fea0003800000 */
.L_x_163:
        /* <DEDUP_REMOVED lines=9> */
.L_x_166:
[----:B------:R-:W-:Y:S05]  /*6050*/  BSYNC B1 ;  /* 0x0000000000017941 */ /* 0x000fea0003800000 */
.L_x_165:
        /* <DEDUP_REMOVED lines=9> */
.L_x_168:
[----:B------:R-:W-:Y:S05]  /*60f0*/  BSYNC B1 ;  /* 0x0000000000017941 */ /* 0x000fea0003800000 */
.L_x_167:
        /* <DEDUP_REMOVED lines=9> */
.L_x_170:
[----:B------:R-:W-:Y:S05]  /*6190*/  BSYNC B1 ;  /* 0x0000000000017941 */ /* 0x000fea0003800000 */
.L_x_169:
        /* <DEDUP_REMOVED lines=9> */
.L_x_172:
[----:B------:R-:W-:Y:S05]  /*6230*/  BSYNC B1 ;  /* 0x0000000000017941 */ /* 0x000fea0003800000 */
.L_x_171:
        /* <DEDUP_REMOVED lines=9> */
.L_x_174:
[----:B------:R-:W-:Y:S05]  /*62d0*/  BSYNC B1 ;  /* 0x0000000000017941 */ /* 0x000fea0003800000 */
.L_x_173:
        /* <DEDUP_REMOVED lines=9> */
.L_x_176:
[----:B------:R-:W-:Y:S05]  /*6370*/  BSYNC B1 ;  /* 0x0000000000017941 */ /* 0x000fea0003800000 */
.L_x_175:
        /* <DEDUP_REMOVED lines=9> */
.L_x_178:
[----:B------:R-:W-:Y:S05]  /*6410*/  BSYNC B1 ;  /* 0x0000000000017941 */ /* 0x000fea0003800000 */
.L_x_177:
        /* <DEDUP_REMOVED lines=9> */
.L_x_180:
[----:B------:R-:W-:Y:S05]  /*64b0*/  BSYNC B1 ;  /* 0x0000000000017941 */ /* 0x000fea0003800000 */
.L_x_179:
        /* <DEDUP_REMOVED lines=9> */
.L_x_182:
[----:B------:R-:W-:Y:S05]  /*6550*/  BSYNC B1 ;  /* 0x0000000000017941 */ /* 0x000fea0003800000 */
.L_x_181:
        /* <DEDUP_REMOVED lines=9> */
.L_x_184:
[----:B------:R-:W-:Y:S05]  /*65f0*/  BSYNC B1 ;  /* 0x0000000000017941 */ /* 0x000fea0003800000 */
.L_x_183:
        /* <DEDUP_REMOVED lines=9> */
.L_x_186:
[----:B------:R-:W-:Y:S05]  /*6690*/  BSYNC B1 ;  /* 0x0000000000017941 */ /* 0x000fea0003800000 */
.L_x_185:
        /* <DEDUP_REMOVED lines=11> */
.L_x_188:
[----:B------:R-:W-:Y:S05]  /*6750*/  BSYNC B1 ;  /* 0x0000000000017941 */ /* 0x000fea0003800000 */
.L_x_187:
        /* <DEDUP_REMOVED lines=12> */
.L_x_190:
[----:B------:R-:W-:Y:S05]  /*6820*/  BSYNC B1 ;  /* 0x0000000000017941 */ /* 0x000fea0003800000 */
.L_x_189:
        /* <DEDUP_REMOVED lines=11> */
.L_x_192:
[----:B------:R-:W-:Y:S05]  /*68e0*/  BSYNC B1 ;  /* 0x0000000000017941 */ /* 0x000fea0003800000 */
.L_x_191:
        /* <DEDUP_REMOVED lines=12> */
.L_x_194:
[----:B------:R-:W-:Y:S05]  /*69b0*/  BSYNC B1 ;  /* 0x0000000000017941 */ /* 0x000fea0003800000 */
.L_x_193:
        /* <DEDUP_REMOVED lines=11> */
.L_x_196:
[----:B------:R-:W-:Y:S05]  /*6a70*/  BSYNC B1 ;  /* 0x0000000000017941 */ /* 0x000fea0003800000 */
.L_x_195:
        /* <DEDUP_REMOVED lines=12> */
.L_x_198:
[----:B------:R-:W-:Y:S05]  /*6b40*/  BSYNC B1 ;  /* 0x0000000000017941 */ /* 0x000fea0003800000 */
.L_x_197:
        /* <DEDUP_REMOVED lines=11> */
.L_x_200:
[----:B------:R-:W-:Y:S05]  /*6c00*/  BSYNC B1 ;  /* 0x0000000000017941 */ /* 0x000fea0003800000 */
.L_x_199:
        /* <DEDUP_REMOVED lines=12> */
.L_x_202:
[----:B------:R-:W-:Y:S05]  /*6cd0*/  BSYNC B1 ;  /* 0x0000000000017941 */ /* 0x000fea0003800000 */
.L_x_201:
        /* <DEDUP_REMOVED lines=9> */
.L_x_204:
[----:B------:R-:W-:Y:S05]  /*6d70*/  BSYNC B1 ;  /* 0x0000000000017941 */ /* 0x000fea0003800000 */
.L_x_203:
        /* <DEDUP_REMOVED lines=9> */
.L_x_206:
[----:B------:R-:W-:Y:S05]  /*6e10*/  BSYNC B1 ;  /* 0x0000000000017941 */ /* 0x000fea0003800000 */
.L_x_205:
        /* <DEDUP_REMOVED lines=9> */
.L_x_208:
[----:B------:R-:W-:Y:S05]  /*6eb0*/  BSYNC B1 ;  /* 0x0000000000017941 */ /* 0x000fea0003800000 */
.L_x_207:
        /* <DEDUP_REMOVED lines=9> */
.L_x_210:
[----:B------:R-:W-:Y:S05]  /*6f50*/  BSYNC B1 ;  /* 0x0000000000017941 */ /* 0x000fea0003800000 */
.L_x_209:
        /* <DEDUP_REMOVED lines=9> */
.L_x_212:
[----:B------:R-:W-:Y:S05]  /*6ff0*/  BSYNC B1 ;  /* 0x0000000000017941 */ /* 0x000fea0003800000 */
.L_x_211:
        /* <DEDUP_REMOVED lines=9> */
.L_x_214:
[----:B------:R-:W-:Y:S05]  /*7090*/  BSYNC B1 ;  /* 0x0000000000017941 */ /* 0x000fea0003800000 */
.L_x_213:
        /* <DEDUP_REMOVED lines=9> */
.L_x_216:
[----:B------:R-:W-:Y:S05]  /*7130*/  BSYNC B1 ;  /* 0x0000000000017941 */ /* 0x000fea0003800000 */
.L_x_215:
        /* <DEDUP_REMOVED lines=9> */
.L_x_218:
[----:B------:R-:W-:Y:S05]  /*71d0*/  BSYNC B1 ;  /* 0x0000000000017941 */ /* 0x000fea0003800000 */
.L_x_217:
        /* <DEDUP_REMOVED lines=9> */
.L_x_220:
[----:B------:R-:W-:Y:S05]  /*7270*/  BSYNC B1 ;  /* 0x0000000000017941 */ /* 0x000fea0003800000 */
.L_x_219:
        /* <DEDUP_REMOVED lines=9> */
.L_x_222:
[----:B------:R-:W-:Y:S05]  /*7310*/  BSYNC B1 ;  /* 0x0000000000017941 */ /* 0x000fea0003800000 */
.L_x_221:
        /* <DEDUP_REMOVED lines=9> */
.L_x_224:
[----:B------:R-:W-:Y:S05]  /*73b0*/  BSYNC B1 ;  /* 0x0000000000017941 */ /* 0x000fea0003800000 */
.L_x_223:
        /* <DEDUP_REMOVED lines=9> */
.L_x_226:
[----:B------:R-:W-:Y:S05]  /*7450*/  BSYNC B1 ;  /* 0x0000000000017941 */ /* 0x000fea0003800000 */
.L_x_225:
        /* <DEDUP_REMOVED lines=9> */
.L_x_228:
[----:B------:R-:W-:Y:S05]  /*74f0*/  BSYNC B1 ;  /* 0x0000000000017941 */ /* 0x000fea0003800000 */
.L_x_227:
[----:B0---45:R-:W-:Y:S01]  /*7500*/  HADD2.F32 R4, -RZ, R164.H0_H0 ;  /* 0x200000a4ff047230 */ /* 0x031fe20000004100 */
        /* <DEDUP_REMOVED lines=8> */
.L_x_230:
[----:B------:R-:W-:Y:S05]  /*7590*/  BSYNC B1 ;  /* 0x0000000000017941 */ /* 0x000fea0003800000 */
.L_x_229:
        /* <DEDUP_REMOVED lines=9> */
.L_x_232:
[----:B------:R-:W-:Y:S05]  /*7630*/  BSYNC B1 ;  /* 0x0000000000017941 */ /* 0x000fea0003800000 */
.L_x_231:
        /* <DEDUP_REMOVED lines=9> */
.L_x_234:
[----:B------:R-:W-:Y:S05]  /*76d0*/  BSYNC B1 ;  /* 0x0000000000017941 */ /* 0x000fea0003800000 */
.L_x_233:
[----:B0----5:R-:W-:Y:S01]  /*76e0*/  HADD2.F32 R4, -RZ, R164.H0_H0 ;  /* 0x200000a4ff047230 */ /* 0x021fe20000004100 */
[----:B------:R-:W-:Y:S01]  /*76f0*/  ISETP.GT.AND P3, PT, R3, 0x41, P2 ;  /* 0x000000410300780c */ /* 0x000fe20001764270 */
[----:B------:R-:W-:Y:S03]  /*7700*/  BSSY B1, `(.L_x_235) ;  /* 0x000000a000017945 */ /* 0x000fe60003800000 */
[----:B----4-:R-:W-:Y:S01]  /*7710*/  FMUL R5, R4, R145 ;  /* 0x0000009104057220 */ /* 0x010fe20000400000 */
[----:B------:R-:W-:-:S03]  /*7720*/  @P4 IMAD.MOV.U32 R4, RZ, RZ, R128 ;  /* 0x000000ffff044224 */ /* 0x000fc600078e0080 */
[----:B------:R-:W-:-:S05]  /*7730*/  FFMA R5, R32, R146, R5 ;  /* 0x0000009220057223 */ /* 0x000fca0000000005 */
[----:B------:R-:W-:-:S04]  /*7740*/  F2FP.F16.F32.PACK_AB R5, RZ, R5 ;  /* 0x00000005ff05723e */ /* 0x000fc800000000ff */
[----:B------:R-:W-:Y:S01]  /*7750*/  PRMT R6, R5, 0x7610, R6 ;  /* 0x0000761005067816 */ /* 0x000fe20000000006 */
[----:B------:R-:W-:-:S05]  /*7760*/  @P4 IMAD.MOV.U32 R5, RZ, RZ, R141 ;  /* 0x000000ffff054224 */ /* 0x000fca00078e008d */
[----:B------:R0:W-:Y:S01]  /*7770*/  @P4 STG.E.U16 desc[UR36][R4.64+0x80], R6 ;  /* 0x0000800604004986 */ /* 0x0001e2000c101524 */
[----:B------:R-:W-:Y:S05]  /*7780*/  @!P3 BRA `(.L_x_236) ;  /* 0x000000000004b947 */ /* 0x000fea0003800000 */
[----:B------:R4:W5:Y:S02]  /*7790*/  LDG.E.LTC128B.U16 R164, desc[UR36][R136.64+0x82] ;  /* 0x0000822488a47981 */ /* 0x000964000c1e1520 */
.L_x_236:
[----:B------:R-:W-:Y:S05]  /*77a0*/  BSYNC B1 ;  /* 0x0000000000017941 */ /* 0x000fea0003800000 */
.L_x_235:
[----:B0----5:R-:W-:Y:S01]  /*77b0*/  HADD2.F32 R4, -RZ, R164.H0_H0 ;  /* 0x200000a4ff047230 */ /* 0x021fe20000004100 */
        /* <DEDUP_REMOVED lines=11> */
.L_x_238:
[----:B------:R-:W-:Y:S05]  /*7870*/  BSYNC B1 ;  /* 0x0000000000017941 */ /* 0x000fea0003800000 */
.L_x_237:
[----:B0----5:R-:W-:Y:S01]  /*7880*/  HADD2.F32 R4, -RZ, R164.H0_H0 ;  /* 0x200000a4ff047230 */ /* 0x021fe20000004100 */
[----:B------:R-:W-:Y:S01]  /*7890*/  ISETP.GT.AND P3, PT, R3, 0x41, P6 ;  /* 0x000000410300780c */ /* 0x000fe20003764270 */
[----:B------:R-:W-:Y:S03]  /*78a0*/  BSSY B1, `(.L_x_239) ;  /* 0x000000a000017945 */ /* 0x000fe60003800000 */
[----:B------:R-:W-:Y:S01]  /*78b0*/  FMUL R5, R4, R145 ;  /* 0x0000009104057220 */ /* 0x000fe20000400000 */
        /* <DEDUP_REMOVED lines=8> */
.L_x_240:
[----:B------:R-:W-:Y:S05]  /*7940*/  BSYNC B1 ;  /* 0x0000000000017941 */ /* 0x000fea0003800000 */
.L_x_239:
        /* <DEDUP_REMOVED lines=12> */
.L_x_242:
[----:B------:R-:W-:Y:S05]  /*7a10*/  BSYNC B1 ;  /* 0x0000000000017941 */ /* 0x000fea0003800000 */
.L_x_241:
        /* <DEDUP_REMOVED lines=12> */
.L_x_244:
[----:B------:R-:W-:Y:S05]  /*7ae0*/  BSYNC B1 ;  /* 0x0000000000017941 */ /* 0x000fea0003800000 */
.L_x_243:
[----:B0----5:R-:W-:Y:S01]  /*7af0*/  HADD2.F32 R4, -RZ, R164.H0_H0 ;  /* 0x200000a4ff047230 */ /* 0x021fe20000004100 */
[----:B------:R-:W-:Y:S01]  /*7b00*/  ISETP.GT.AND P3, PT, R3, 0x48, P6 ;  /* 0x000000480300780c */ /* 0x000fe20003764270 */
[----:B------:R-:W-:Y:S01]  /*7b10*/  @P2 IMAD.MOV.U32 R129, RZ, RZ, R141 ;  /* 0x000000ffff812224 */ /* 0x000fe200078e008d */
[----:B------:R-:W-:Y:S02]  /*7b20*/  BSSY B1, `(.L_x_245) ;  /* 0x0000007000017945 */ /* 0x000fe40003800000 */
[----:B------:R-:W-:-:S04]  /*7b30*/  FMUL R4, R4, R145 ;  /* 0x0000009104047220 */ /* 0x000fc80000400000 */
[----:B------:R-:W-:-:S05]  /*7b40*/  FFMA R4, R37, R146, R4 ;  /* 0x0000009225047223 */ /* 0x000fca0000000004 */
[----:B------:R-:W-:-:S05]  /*7b50*/  F2FP.F16.F32.PACK_AB R4, RZ, R4 ;  /* 0x00000004ff04723e */ /* 0x000fca00000000ff */
[----:B------:R0:W-:Y:S01]  /*7b60*/  @P2 STG.E.U16 desc[UR36][R128.64+0x92], R4 ;  /* 0x0000920480002986 */ /* 0x0001e2000c101524 */
[----:B------:R-:W-:Y:S05]  /*7b70*/  @!P3 BRA `(.L_x_246) ;  /* 0x000000000004b947 */ /* 0x000fea0003800000 */
[----:B------:R0:W5:Y:S02]  /*7b80*/  LDG.E.LTC128B.U16 R164, desc[UR36][R168.64+0x90] ;  /* 0x00009024a8a47981 */ /* 0x000164000c1e1520 */
.L_x_246:
[----:B------:R-:W-:Y:S05]  /*7b90*/  BSYNC B1 ;  /* 0x0000000000017941 */ /* 0x000fea0003800000 */
.L_x_245:
        /* <DEDUP_REMOVED lines=12> */
.L_x_248:
[----:B------:R-:W-:Y:S05]  /*7c60*/  BSYNC B1 ;  /* 0x0000000000017941 */ /* 0x000fea0003800000 */
.L_x_247:
[----:B0----5:R-:W-:Y:S01]  /*7c70*/  HADD2.F32 R4, -RZ, R164.H0_H0 ;  /* 0x200000a4ff047230 */ /* 0x021fe20000004100 */
        /* <DEDUP_REMOVED lines=8> */
.L_x_250:
[----:B------:R-:W-:Y:S05]  /*7d00*/  BSYNC B1 ;  /* 0x0000000000017941 */ /* 0x000fea0003800000 */
.L_x_249:
        /* <DEDUP_REMOVED lines=9> */
.L_x_252:
[----:B------:R-:W-:Y:S05]  /*7da0*/  BSYNC B1 ;  /* 0x0000000000017941 */ /* 0x000fea0003800000 */
.L_x_251:
        /* <DEDUP_REMOVED lines=9> */
.L_x_254:
[----:B------:R-:W-:Y:S05]  /*7e40*/  BSYNC B1 ;  /* 0x0000000000017941 */ /* 0x000fea0003800000 */
.L_x_253:
        /* <DEDUP_REMOVED lines=12> */
.L_x_256:
[----:B------:R-:W-:Y:S05]  /*7f10*/  BSYNC B1 ;  /* 0x0000000000017941 */ /* 0x000fea0003800000 */
.L_x_255:
        /* <DEDUP_REMOVED lines=12> */
.L_x_258:
[----:B------:R-:W-:Y:S05]  /*7fe0*/  BSYNC B1 ;  /* 0x0000000000017941 */ /* 0x000fea0003800000 */
.L_x_257:
        /* <DEDUP_REMOVED lines=9> */
.L_x_260:
[----:B------:R-:W-:Y:S05]  /*8080*/  BSYNC B1 ;  /* 0x0000000000017941 */ /* 0x000fea0003800000 */
.L_x_259:
        /* <DEDUP_REMOVED lines=9> */
.L_x_262:
[----:B------:R-:W-:Y:S05]  /*8120*/  BSYNC B1 ;  /* 0x0000000000017941 */ /* 0x000fea0003800000 */
.L_x_261:
        /* <DEDUP_REMOVED lines=12> */
.L_x_264:
[----:B------:R-:W-:Y:S05]  /*81f0*/  BSYNC B1 ;  /* 0x0000000000017941 */ /* 0x000fea0003800000 */
.L_x_263:
[----:B------:R-:W-:Y:S05]  /*8200*/  @!P0 BRA `(.L_x_265) ;  /* 0x0000002000a48947 */ /* 0x000fea0003800000 */
[----:B-----5:R-:W-:-:S05]  /*8210*/  HADD2.F32 R164, -RZ, R164.H0_H0 ;  /* 0x200000a4ffa47230 */ /* 0x020fca0000004100 */
[----:B------:R-:W-:-:S04]  /*8220*/  FMUL R164, R164, R145 ;  /* 0x00000091a4a47220 */ /* 0x000fc80000400000 */
[----:B------:R-:W-:-:S05]  /*8230*/  FFMA R164, R31, R146, R164 ;  /* 0x000000921fa47223 */ /* 0x000fca00000000a4 */
[----:B------:R-:W-:-:S05]  /*8240*/  F2FP.F16.F32.PACK_AB R164, RZ, R164 ;  /* 0x000000a4ffa4723e */ /* 0x000fca00000000ff */
[----:B------:R0:W-:Y:S01]  /*8250*/  STG.E.U16 desc[UR36][R12.64+0x92], R164 ;  /* 0x000092a40c007986 */ /* 0x0001e2000c101524 */
[----:B------:R-:W-:Y:S05]  /*8260*/  BRA `(.L_x_265) ;  /* 0x00000020008c7947 */ /* 0x000fea0003800000 */
.L_x_34:
[----:B------:R-:W-:Y:S01]  /*8270*/  ULDC.64 UR4, c[0x0][0x5c0] ;  /* 0x0001700000047ab9 */ /* 0x000fe20000000a00 */
[----:B------:R-:W-:Y:S01]  /*8280*/  ISETP.GT.AND P2, PT, R3, 0x1, P4 ;  /* 0x000000010300780c */ /* 0x000fe20002744270 */
[-C--:B------:R-:W-:Y:S01]  /*8290*/  FMUL R137, R137, R146.reuse ;  /* 0x0000009289897220 */ /* 0x080fe20000400000 */
[----:B------:R-:W-:Y:S01]  /*82a0*/  LEA R4, P1, R148, UR4, 0x1 ;  /* 0x0000000494047c11 */ /* 0x000fe2000f8208ff */
[----:B------:R-:W-:Y:S01]  /*82b0*/  IMAD.SHL.U32 R23, R12, 0x10, RZ ;  /* 0x000000100c177824 */ /* 0x000fe200078e00ff */
[----:B------:R-:W-:Y:S01]  /*82c0*/  ISETP.GT.AND P5, PT, R147, 0x8, PT ;  /* 0x000000089300780c */ /* 0x000fe20003fa4270 */
[-C--:B------:R-:W-:Y:S01]  /*82d0*/  FMUL R136, R136, R146.reuse ;  /* 0x0000009288887220 */ /* 0x080fe20000400000 */
[----:B------:R-:W-:Y:S01]  /*82e0*/  LEA.HI.X R5, R148, UR5, R163, 0x1, P1 ;  /* 0x0000000594057c11 */ /* 0x000fe200088f0ca3 */
[-C--:B------:R-:W-:Y:S01]  /*82f0*/  FMUL R138, R138, R146.reuse ;  /* 0x000000928a8a7220 */ /* 0x080fe20000400000 */
[----:B------:R-:W-:Y:S01]  /*8300*/  ISETP.GT.AND P1, PT, R3, RZ, P5 ;  /* 0x000000ff0300720c */ /* 0x000fe20002f24270 */
[-C--:B------:R-:W-:Y:S01]  /*8310*/  FMUL R139, R139, R146.reuse ;  /* 0x000000928b8b7220 */ /* 0x080fe20000400000 */
[----:B------:R-:W-:Y:S01]  /*8320*/  F2FP.F16.F32.PACK_AB R137, RZ, R137 ;  /* 0x00000089ff89723e */ /* 0x000fe200000000ff */
[-C--:B------:R-:W-:Y:S01]  /*8330*/  FMUL R140, R140, R146.reuse ;  /* 0x000000928c8c7220 */ /* 0x080fe20000400000 */
[----:B------:R-:W-:Y:S01]  /*8340*/  SHF.L.U64.HI R21, R12, 0x4, R13 ;  /* 0x000000040c157819 */ /* 0x000fe2000001020d */
[----:B------:R-:W-:Y:S01]  /*8350*/  FMUL R141, R141, R146 ;  /* 0x000000928d8d7220 */ /* 0x000fe20000400000 */
[----:B------:R-:W-:Y:S01]  /*8360*/  IADD3 R6, P3, R23, R4, RZ ;  /* 0x0000000417067210 */ /* 0x000fe20007f7e0ff */
[----:B------:R-:W-:Y:S01]  /*8370*/  @P2 STG.E.U16 desc[UR36][R4.64+0x2], R137 ;  /* 0x0000028904002986 */ /* 0x000fe2000c101524 */
[----:B------:R-:W-:Y:S01]  /*8380*/  F2FP.F16.F32.PACK_AB R136, RZ, R136 ;  /* 0x00000088ff88723e */ /* 0x000fe200000000ff */
[----:B------:R-:W-:Y:S01]  /*8390*/  FMUL R143, R143, R146 ;  /* 0x000000928f8f7220 */ /* 0x000fe20000400000 */
[----:B------:R-:W-:Y:S01]  /*83a0*/  F2FP.F16.F32.PACK_AB R138, RZ, R138 ;  /* 0x0000008aff8a723e */ /* 0x000fe200000000ff */
[----:B------:R-:W-:Y:S01]  /*83b0*/  IMAD.X R7, R21, 0x1, R5, P3 ;  /* 0x0000000115077824 */ /* 0x000fe200018e0605 */
[C---:B------:R-:W-:Y:S01]  /*83c0*/  ISETP.GT.AND P2, PT, R3.reuse, 0x1, P5 ;  /* 0x000000010300780c */ /* 0x040fe20002f44270 */
[----:B------:R0:W-:Y:S01]  /*83d0*/  @P0 STG.E.U16 desc[UR36][R4.64], R136 ;  /* 0x0000008804000986 */ /* 0x0001e2000c101524 */
[C---:B------:R-:W-:Y:S01]  /*83e0*/  ISETP.GT.AND P0, PT, R3.reuse, 0x8, P4 ;  /* 0x000000080300780c */ /* 0x040fe20002704270 */
[-C--:B------:R-:W-:Y:S01]  /*83f0*/  FMUL R128, R128, R146.reuse ;  /* 0x0000009280807220 */ /* 0x080fe20000400000 */
[----:B------:R-:W-:Y:S01]  /*8400*/  F2FP.F16.F32.PACK_AB R139, RZ, R139 ;  /* 0x0000008bff8b723e */ /* 0x000fe200000000ff */
[----:B------:R1:W-:Y:S01]  /*8410*/  @P1 STG.E.U16 desc[UR36][R6.64], R138 ;  /* 0x0000008a06001986 */ /* 0x0003e2000c101524 */
[----:B------:R-:W-:Y:S01]  /*8420*/  ISETP.GT.AND P1, PT, R3, 0x9, P4 ;  /* 0x000000090300780c */ /* 0x000fe20002724270 */
[----:B------:R-:W-:Y:S01]  /*8430*/  FMUL R142, R142, R146 ;  /* 0x000000928e8e7220 */ /* 0x000fe20000400000 */
[----:B------:R-:W-:Y:S01]  /*8440*/  F2FP.F16.F32.PACK_AB R140, RZ, R140 ;  /* 0x0000008cff8c723e */ /* 0x000fe200000000ff */
[----:B------:R-:W-:Y:S01]  /*8450*/  IMAD R9, R13, 0xf0, RZ ;  /* 0x000000f00d097824 */ /* 0x000fe200078e02ff */
[----:B------:R-:W-:Y:S01]  /*8460*/  ISETP.GT.AND P3, PT, R3, 0x9, P5 ;  /* 0x000000090300780c */ /* 0x000fe20002f64270 */
[----:B------:R-:W-:Y:S01]  /*8470*/  FMUL R8, R129, R146 ;  /* 0x0000009281087220 */ /* 0x000fe20000400000 */
[----:B------:R-:W-:Y:S01]  /*8480*/  F2FP.F16.F32.PACK_AB R141, RZ, R141 ;  /* 0x0000008dff8d723e */ /* 0x000fe200000000ff */
[----:B------:R-:W-:Y:S01]  /*8490*/  @P2 STG.E.U16 desc[UR36][R6.64+0x2], R139 ;  /* 0x0000028b06002986 */ /* 0x000fe2000c101524 */
[----:B------:R-:W-:Y:S01]  /*84a0*/  F2FP.F16.F32.PACK_AB R143, RZ, R143 ;  /* 0x0000008fff8f723e */ /* 0x000fe200000000ff */
[C---:B0-----:R-:W-:Y:S01]  /*84b0*/  IMAD.WIDE.U32 R136, R12.reuse, 0xf0, R6 ;  /* 0x000000f00c887825 */ /* 0x041fe200078e0006 */
[----:B------:R-:W-:Y:S01]  /*84c0*/  ISETP.GT.AND P2, PT, R3, 0x8, P5 ;  /* 0x000000080300780c */ /* 0x000fe20002f44270 */
[----:B------:R-:W-:Y:S01]  /*84d0*/  @P0 STG.E.U16 desc[UR36][R4.64+0x10], R140 ;  /* 0x0000108c04000986 */ /* 0x000fe2000c101524 */
[----:B------:R-:W-:Y:S01]  /*84e0*/  ISETP.GT.AND P0, PT, R147, 0x80, PT ;  /* 0x000000809300780c */ /* 0x000fe20003f04270 */
[----:B------:R-:W-:Y:S01]  /*84f0*/  IMAD.IADD R129, R9, 0x1, R137 ;  /* 0x0000000109817824 */ /* 0x000fe200078e0289 */
[----:B------:R-:W-:Y:S01]  /*8500*/  F2FP.F16.F32.PACK_AB R128, RZ, R128 ;  /* 0x00000080ff80723e */ /* 0x000fe200000000ff */
[----:B------:R-:W-:Y:S01]  /*8510*/  @P1 STG.E.U16 desc[UR36][R4.64+0x12], R141 ;  /* 0x0000128d04001986 */ /* 0x000fe2000c101524 */
[C---:B------:R-:W-:Y:S01]  /*8520*/  ISETP.GT.AND P1, PT, R3.reuse, RZ, P0 ;  /* 0x000000ff0300720c */ /* 0x040fe20000724270 */
[----:B------:R-:W-:Y:S01]  /*8530*/  IMAD.SHL.U32 R15, R12, 0x100, RZ ;  /* 0x000001000c0f7824 */ /* 0x000fe200078e00ff */
[----:B------:R-:W-:Y:S01]  /*8540*/  F2FP.F16.F32.PACK_AB R142, RZ, R142 ;  /* 0x0000008eff8e723e */ /* 0x000fe200000000ff */
[----:B------:R-:W-:Y:S01]  /*8550*/  @P3 STG.E.U16 desc[UR36][R6.64+0x12], R143 ;  /* 0x0000128f06003986 */ /* 0x000fe2000c101524 */
[----:B------:R-:W-:Y:S01]  /*8560*/  ISETP.GT.AND P3, PT, R3, 0x1, P0 ;  /* 0x000000010300780c */ /* 0x000fe20000764270 */
[----:B------:R-:W-:Y:S01]  /*8570*/  FMUL R20, R130, R146 ;  /* 0x0000009282147220 */ /* 0x000fe20000400000 */
[----:B------:R-:W-:Y:S01]  /*8580*/  PRMT R11, R128, 0x7610, R11 ;  /* 0x00007610800b7816 */ /* 0x000fe2000000000b */
[----:B------:R-:W-:Y:S01]  /*8590*/  @P2 STG.E.U16 desc[UR36][R6.64+0x10], R142 ;  /* 0x0000108e06002986 */ /* 0x000fe2000c101524 */
[----:B------:R-:W-:Y:S01]  /*85a0*/  F2FP.F16.F32.PACK_AB R8, RZ, R8 ;  /* 0x00000008ff08723e */ /* 0x000fe200000000ff */
[----:B------:R-:W-:Y:S01]  /*85b0*/  FMUL R137, R131, R146 ;  /* 0x0000009283897220 */ /* 0x000fe20000400000 */
[C---:B------:R-:W-:Y:S01]  /*85c0*/  SHF.L.U64.HI R14, R12.reuse, 0x8, R13 ;  /* 0x000000080c0e7819 */ /* 0x040fe2000001020d */
[----:B------:R-:W-:Y:S01]  /*85d0*/  IMAD.WIDE.U32 R12, R12, 0xf0, R6 ;  /* 0x000000f00c0c7825 */ /* 0x000fe200078e0006 */
[----:B-1----:R-:W-:-:S03]  /*85e0*/  PRMT R138, R8, 0x7610, R138 ;  /* 0x00007610088a7816 */ /* 0x002fc6000000008a */
[----:B------:R-:W-:Y:S01]  /*85f0*/  FMUL R132, R132, R146 ;  /* 0x0000009284847220 */ /* 0x000fe20000400000 */
[----:B------:R-:W-:Y:S01]  /*8600*/  F2FP.F16.F32.PACK_AB R20, RZ, R20 ;  /* 0x00000014ff14723e */ /* 0x000fe200000000ff */
[--C-:B------:R-:W-:Y:S01]  /*8610*/  @P1 IMAD.MOV.U32 R128, RZ, RZ, R136.reuse ;  /* 0x000000ffff801224 */ /* 0x100fe200078e0088 */
[----:B------:R-:W-:Y:S01]  /*8620*/  F2FP.F16.F32.PACK_AB R137, RZ, R137 ;  /* 0x00000089ff89723e */ /* 0x000fe200000000ff */
[----:B------:R-:W-:Y:S02]  /*8630*/  IMAD.IADD R13, R9, 0x1, R13 ;  /* 0x00000001090d7824 */ /* 0x000fe400078e020d */
[----:B------:R-:W-:Y:S01]  /*8640*/  FMUL R133, R133, R146 ;  /* 0x0000009285857220 */ /* 0x000fe20000400000 */
[----:B------:R-:W-:Y:S01]  /*8650*/  F2FP.F16.F32.PACK_AB R132, RZ, R132 ;  /* 0x00000084ff84723e */ /* 0x000fe200000000ff */
[----:B------:R0:W-:Y:S01]  /*8660*/  @P1 STG.E.U16 desc[UR36][R128.64], R11 ;  /* 0x0000000b80001986 */ /* 0x0001e2000c101524 */
[--C-:B------:R-:W-:Y:S01]  /*8670*/  IADD3 R10, P1, P2, R23, R136, R15.reuse ;  /* 0x00000088170a7210 */ /* 0x100fe20007a3e00f */
[-C--:B------:R-:W-:Y:S01]  /*8680*/  FMUL R134, R134, R146.reuse ;  /* 0x0000009286867220 */ /* 0x080fe20000400000 */
[----:B------:R-:W-:Y:S01]  /*8690*/  F2FP.F16.F32.PACK_AB R133, RZ, R133 ;  /* 0x00000085ff85723e */ /* 0x000fe200000000ff */
[-C--:B------:R-:W-:Y:S01]  /*86a0*/  FMUL R135, R135, R146.reuse ;  /* 0x0000009287877220 */ /* 0x080fe20000400000 */
[-C--:B------:R-:W-:Y:S01]  /*86b0*/  FMUL R120, R120, R146.reuse ;  /* 0x0000009278787220 */ /* 0x080fe20000400000 */
[----:B------:R-:W-:Y:S01]  /*86c0*/  FMUL R121, R121, R146 ;  /* 0x0000009279797220 */ /* 0x000fe20000400000 */
[----:B------:R-:W-:Y:S01]  /*86d0*/  F2FP.F16.F32.PACK_AB R134, RZ, R134 ;  /* 0x00000086ff86723e */ /* 0x000fe200000000ff */
[-C--:B------:R-:W-:Y:S01]  /*86e0*/  FMUL R122, R122, R146.reuse ;  /* 0x000000927a7a7220 */ /* 0x080fe20000400000 */
[----:B------:R-:W-:Y:S01]  /*86f0*/  F2FP.F16.F32.PACK_AB R135, RZ, R135 ;  /* 0x00000087ff87723e */ /* 0x000fe200000000ff */
[----:B------:R-:W-:Y:S01]  /*8700*/  FMUL R123, R123, R146 ;  /* 0x000000927b7b7220 */ /* 0x000fe20000400000 */
[----:B------:R-:W-:Y:S01]  /*8710*/  F2FP.F16.F32.PACK_AB R120, RZ, R120 ;  /* 0x00000078ff78723e */ /* 0x000fe200000000ff */
[----:B0-----:R-:W-:Y:S01]  /*8720*/  @P3 IMAD.MOV.U32 R128, RZ, RZ, R136 ;  /* 0x000000ffff803224 */ /* 0x001fe200078e0088 */
[--C-:B------:R-:W-:Y:S01]  /*8730*/  IADD3.X R11, R21, R129, R14.reuse, P1, P2 ;  /* 0x00000081150b7210 */ /* 0x100fe20000fe440e */
[----:B------:R-:W-:Y:S01]  /*8740*/  FMUL R124, R124, R146 ;  /* 0x000000927c7c7220 */ /* 0x000fe20000400000 */
[----:B------:R-:W-:Y:S01]  /*8750*/  IADD3 R8, P1, P2, R23, R12, R15 ;  /* 0x0000000c17087210 */ /* 0x000fe20007a3e00f */
[-C--:B------:R-:W-:Y:S01]  /*8760*/  FMUL R125, R125, R146.reuse ;  /* 0x000000927d7d7220 */ /* 0x080fe20000400000 */
[----:B------:R-:W-:Y:S01]  /*8770*/  @P3 STG.E.U16 desc[UR36][R128.64+0x2], R138 ;  /* 0x0000028a80003986 */ /* 0x000fe2000c101524 */
[----:B------:R-:W-:Y:S01]  /*8780*/  ISETP.GT.AND P3, PT, R147, 0x88, PT ;  /* 0x000000889300780c */ /* 0x000fe20003f64270 */
[-C--:B------:R-:W-:Y:S01]  /*8790*/  FMUL R126, R126, R146.reuse ;  /* 0x000000927e7e7220 */ /* 0x080fe20000400000 */
[----:B------:R-:W-:Y:S01]  /*87a0*/  IADD3.X R9, R21, R13, R14, P1, P2 ;  /* 0x0000000d15097210 */ /* 0x000fe20000fe440e */
[----:B------:R-:W-:Y:S01]  /*87b0*/  FMUL R127, R127, R146 ;  /* 0x000000927f7f7220 */ /* 0x000fe20000400000 */
[----:B------:R-:W-:Y:S01]  /*87c0*/  IADD3 R130, P2, R23, R136, RZ ;  /* 0x0000008817827210 */ /* 0x000fe20007f5e0ff */
[-C--:B------:R-:W-:Y:S01]  /*87d0*/  FMUL R112, R112, R146.reuse ;  /* 0x0000009270707220 */ /* 0x080fe20000400000 */
[----:B------:R-:W-:Y:S01]  /*87e0*/  ISETP.GT.AND P1, PT, R3, RZ, P3 ;  /* 0x000000ff0300720c */ /* 0x000fe20001f24270 */
[-C--:B------:R-:W-:Y:S01]  /*87f0*/  FMUL R113, R113, R146.reuse ;  /* 0x0000009271717220 */ /* 0x080fe20000400000 */
[----:B------:R-:W-:Y:S01]  /*8800*/  F2FP.F16.F32.PACK_AB R121, RZ, R121 ;  /* 0x00000079ff79723e */ /* 0x000fe200000000ff */
[--C-:B------:R-:W-:Y:S01]  /*8810*/  IMAD.X R131, R21, 0x1, R129.reuse, P2 ;  /* 0x0000000115837824 */ /* 0x100fe200010e0681 */
[----:B------:R-:W-:Y:S01]  /*8820*/  ISETP.GT.AND P2, PT, R3, 0x1, P3 ;  /* 0x000000010300780c */ /* 0x000fe20001f44270 */
[----:B------:R-:W-:Y:S01]  /*8830*/  FMUL R114, R114, R146 ;  /* 0x0000009272727220 */ /* 0x000fe20000400000 */
[----:B------:R-:W-:Y:S01]  /*8840*/  F2FP.F16.F32.PACK_AB R122, RZ, R122 ;  /* 0x0000007aff7a723e */ /* 0x000fe200000000ff */
[-C--:B------:R-:W-:Y:S01]  /*8850*/  FMUL R115, R115, R146.reuse ;  /* 0x0000009273737220 */ /* 0x080fe20000400000 */
[----:B------:R-:W-:Y:S01]  /*8860*/  F2FP.F16.F32.PACK_AB R123, RZ, R123 ;  /* 0x0000007bff7b723e */ /* 0x000fe200000000ff */
[----:B------:R-:W-:Y:S01]  /*8870*/  FMUL R116, R116, R146 ;  /* 0x0000009274747220 */ /* 0x000fe20000400000 */
[----:B------:R-:W-:Y:S01]  /*8880*/  F2FP.F16.F32.PACK_AB R124, RZ, R124 ;  /* 0x0000007cff7c723e */ /* 0x000fe200000000ff */
[-C--:B------:R-:W-:Y:S01]  /*8890*/  FMUL R117, R117, R146.reuse ;  /* 0x0000009275757220 */ /* 0x080fe20000400000 */
[----:B------:R-:W-:Y:S01]  /*88a0*/  F2FP.F16.F32.PACK_AB R125, RZ, R125 ;  /* 0x0000007dff7d723e */ /* 0x000fe200000000ff */
[----:B------:R0:W-:Y:S01]  /*88b0*/  @P1 STG.E.U16 desc[UR36][R130.64], R20 ;  /* 0x0000001482001986 */ /* 0x0001e2000c101524 */
[C---:B------:R-:W-:Y:S01]  /*88c0*/  ISETP.GT.AND P1, PT, R3.reuse, 0x8, P0 ;  /* 0x000000080300780c */ /* 0x040fe20000724270 */
[----:B------:R-:W-:Y:S01]  /*88d0*/  FMUL R118, R118, R146 ;  /* 0x0000009276767220 */ /* 0x000fe20000400000 */
[----:B------:R-:W-:Y:S01]  /*88e0*/  F2FP.F16.F32.PACK_AB R126, RZ, R126 ;  /* 0x0000007eff7e723e */ /* 0x000fe200000000ff */
[----:B------:R-:W-:Y:S01]  /*88f0*/  @P2 STG.E.U16 desc[UR36][R130.64+0x2], R137 ;  /* 0x0000028982002986 */ /* 0x000fe2000c101524 */
[----:B------:R-:W-:Y:S01]  /*8900*/  ISETP.GT.AND P2, PT, R3, 0x9, P0 ;  /* 0x000000090300780c */ /* 0x000fe20000744270 */
[-C--:B------:R-:W-:Y:S01]  /*8910*/  FMUL R119, R119, R146.reuse ;  /* 0x0000009277777220 */ /* 0x080fe20000400000 */
[----:B------:R-:W-:Y:S01]  /*8920*/  F2FP.F16.F32.PACK_AB R127, RZ, R127 ;  /* 0x0000007fff7f723e */ /* 0x000fe200000000ff */
[----:B------:R-:W-:Y:S01]  /*8930*/  FMUL R104, R104, R146 ;  /* 0x0000009268687220 */ /* 0x000fe20000400000 */
[----:B------:R-:W-:Y:S01]  /*8940*/  F2FP.F16.F32.PACK_AB R112, RZ, R112 ;  /* 0x00000070ff70723e */ /* 0x000fe200000000ff */
[-C--:B------:R-:W-:Y:S01]  /*8950*/  FMUL R105, R105, R146.reuse ;  /* 0x0000009269697220 */ /* 0x080fe20000400000 */
[----:B------:R-:W-:Y:S01]  /*8960*/  F2FP.F16.F32.PACK_AB R113, RZ, R113 ;  /* 0x00000071ff71723e */ /* 0x000fe200000000ff */
[----:B------:R-:W-:Y:S01]  /*8970*/  FMUL R106, R106, R146 ;  /* 0x000000926a6a7220 */ /* 0x000fe20000400000 */
[----:B0-----:R-:W-:Y:S01]  /*8980*/  PRMT R20, R133, 0x7610, R20 ;  /* 0x0000761085147816 */ /* 0x001fe20000000014 */
[--C-:B------:R-:W-:Y:S01]  /*8990*/  @P1 IMAD.MOV.U32 R128, RZ, RZ, R136.reuse ;  /* 0x000000ffff801224 */ /* 0x100fe200078e0088 */
[----:B------:R-:W-:Y:S01]  /*89a0*/  F2FP.F16.F32.PACK_AB R114, RZ, R114 ;  /* 0x00000072ff72723e */ /* 0x000fe200000000ff */
[-C--:B------:R-:W-:Y:S01]  /*89b0*/  FMUL R107, R107, R146.reuse ;  /* 0x000000926b6b7220 */ /* 0x080fe20000400000 */
[----:B------:R-:W-:Y:S01]  /*89c0*/  F2FP.F16.F32.PACK_AB R115, RZ, R115 ;  /* 0x00000073ff73723e */ /* 0x000fe200000000ff */
[--C-:B------:R-:W-:Y:S01]  /*89d0*/  @P2 IMAD.MOV.U32 R133, RZ, RZ, R129.reuse ;  /* 0x000000ffff852224 */ /* 0x100fe200078e0081 */
[----:B------:R0:W-:Y:S01]  /*89e0*/  @P1 STG.E.U16 desc[UR36][R128.64+0x10], R132 ;  /* 0x0000108480001986 */ /* 0x0001e2000c101524 */
        /* <DEDUP_REMOVED lines=9> */
[----:B------:R-:W-:Y:S01]  /*8a80*/  FMUL R96, R96, R146 ;  /* 0x0000009260607220 */ /* 0x000fe20000400000 */
[----:B------:R-:W-:Y:S01]  /*8a90*/  F2FP.F16.F32.PACK_AB R104, RZ, R104 ;  /* 0x00000068ff68723e */ /* 0x000fe200000000ff */
[----:B0-----:R-:W-:Y:S01]  /*8aa0*/  @P2 IMAD.MOV.U32 R132, RZ, RZ, R136 ;  /* 0x000000ffff842224 */ /* 0x001fe200078e0088 */
[----:B------:R-:W-:Y:S01]  /*8ab0*/  F2FP.F16.F32.PACK_AB R105, RZ, R105 ;  /* 0x00000069ff69723e */ /* 0x000fe200000000ff */
[----:B------:R-:W-:Y:S01]  /*8ac0*/  FMUL R97, R97, R146 ;  /* 0x0000009261617220 */ /* 0x000fe20000400000 */
[----:B------:R-:W-:Y:S01]  /*8ad0*/  F2FP.F16.F32.PACK_AB R106, RZ, R106 ;  /* 0x0000006aff6a723e */ /* 0x000fe200000000ff */
[-C--:B------:R-:W-:Y:S01]  /*8ae0*/  FMUL R98, R98, R146.reuse ;  /* 0x0000009262627220 */ /* 0x080fe20000400000 */
[----:B------:R0:W-:Y:S01]  /*8af0*/  @P2 STG.E.U16 desc[UR36][R132.64+0x12], R20 ;  /* 0x0000121484002986 */ /* 0x0001e2000c101524 */
[----:B------:R-:W-:Y:S01]  /*8b00*/  ISETP.GT.AND P2, PT, R3, 0x9, P3 ;  /* 0x000000090300780c */ /* 0x000fe20001f44270 */
[----:B------:R-:W-:Y:S01]  /*8b10*/  FMUL R99, R99, R146 ;  /* 0x0000009263637220 */ /* 0x000fe20000400000 */
[----:B------:R-:W-:Y:S01]  /*8b20*/  F2FP.F16.F32.PACK_AB R107, RZ, R107 ;  /* 0x0000006bff6b723e */ /* 0x000fe200000000ff */
[----:B------:R-:W-:Y:S01]  /*8b30*/  @P1 STG.E.U16 desc[UR36][R130.64+0x10], R134 ;  /* 0x0000108682001986 */ /* 0x000fe2000c101524 */
[----:B------:R-:W-:Y:S01]  /*8b40*/  IADD3 R128, P1, R15, R136, RZ ;  /* 0x000000880f807210 */ /* 0x000fe20007f3e0ff */
[----:B------:R-:W-:Y:S01]  /*8b50*/  FMUL R100, R100, R146 ;  /* 0x0000009264647220 */ /* 0x000fe20000400000 */
[----:B------:R-:W-:Y:S01]  /*8b60*/  F2FP.F16.F32.PACK_AB R108, RZ, R108 ;  /* 0x0000006cff6c723e */ /* 0x000fe200000000ff */
[----:B------:R-:W-:Y:S01]  /*8b70*/  FMUL R101, R101, R146 ;  /* 0x0000009265657220 */ /* 0x000fe20000400000 */
[----:B------:R-:W-:Y:S01]  /*8b80*/  F2FP.F16.F32.PACK_AB R109, RZ, R109 ;  /* 0x0000006dff6d723e */ /* 0x000fe200000000ff */
[----:B------:R-:W-:Y:S01]  /*8b90*/  IMAD.X R129, R14, 0x1, R129, P1 ;  /* 0x000000010e817824 */ /* 0x000fe200008e0681 */
[----:B------:R-:W-:Y:S01]  /*8ba0*/  F2FP.F16.F32.PACK_AB R110, RZ, R110 ;  /* 0x0000006eff6e723e */ /* 0x000fe200000000ff */
[-C--:B------:R-:W-:Y:S01]  /*8bb0*/  FMUL R102, R102, R146.reuse ;  /* 0x0000009266667220 */ /* 0x080fe20000400000 */
[----:B0-----:R-:W-:Y:S01]  /*8bc0*/  PRMT R20, R120, 0x7610, R20 ;  /* 0x0000761078147816 */ /* 0x001fe20000000014 */
[----:B------:R-:W-:Y:S01]  /*8bd0*/  @P2 STG.E.U16 desc[UR36][R130.64+0x12], R135 ;  /* 0x0000128782002986 */ /* 0x000fe2000c101524 */
[----:B------:R-:W-:Y:S01]  /*8be0*/  ISETP.GT.AND P2, PT, R147, 0x100, PT ;  /* 0x000001009300780c */ /* 0x000fe20003f44270 */
[-C--:B------:R-:W-:Y:S01]  /*8bf0*/  FMUL R103, R103, R146.reuse ;  /* 0x0000009267677220 */ /* 0x080fe20000400000 */
[----:B------:R-:W-:Y:S01]  /*8c00*/  F2FP.F16.F32.PACK_AB R111, RZ, R111 ;  /* 0x0000006fff6f723e */ /* 0x000fe200000000ff */
[-C--:B------:R-:W-:Y:S01]  /*8c10*/  FMUL R88, R88, R146.reuse ;  /* 0x0000009258587220 */ /* 0x080fe20000400000 */
[----:B------:R-:W-:Y:S01]  /*8c20*/  ISETP.GT.AND P1, PT, R3, RZ, P2 ;  /* 0x000000ff0300720c */ /* 0x000fe20001724270 */
        /* <DEDUP_REMOVED lines=12> */
[----:B------:R-:W-:Y:S01]  /*8cf0*/  @P1 STG.E.U16 desc[UR36][R128.64], R20 ;  /* 0x0000001480001986 */ /* 0x000fe2000c101524 */
        /* <DEDUP_REMOVED lines=11> */
[----:B------:R-:W-:Y:S01]  /*8db0*/  FMUL R84, R84, R146 ;  /* 0x0000009254547220 */ /* 0x000fe20000400000 */
[----:B------:R-:W-:Y:S01]  /*8dc0*/  F2FP.F16.F32.PACK_AB R91, RZ, R91 ;  /* 0x0000005bff5b723e */ /* 0x000fe200000000ff */
[----:B------:R0:W-:Y:S01]  /*8dd0*/  @P1 STG.E.U16 desc[UR36][R128.64+0x2], R121 ;  /* 0x0000027980001986 */ /* 0x0001e2000c101524 */
[----:B------:R-:W-:Y:S01]  /*8de0*/  IADD3 R120, P1, R23, R128, RZ ;  /* 0x0000008017787210 */ /* 0x000fe20007f3e0ff */
        /* <DEDUP_REMOVED lines=10> */
[--C-:B0-----:R-:W-:Y:S01]  /*8e90*/  IMAD.X R121, R21, 0x1, R129.reuse, P1 ;  /* 0x0000000115797824 */ /* 0x101fe200008e0681 */
        /* <DEDUP_REMOVED lines=45> */
[--C-:B0-----:R-:W-:Y:S01]  /*9170*/  @P6 IMAD.MOV.U32 R120, RZ, RZ, R128.reuse ;  /* 0x000000ffff786224 */ /* 0x101fe200078e0080 */
[----:B------:R-:W-:Y:S01]  /*9180*/  F2FP.F16.F32.PACK_AB R68, RZ, R68 ;  /* 0x00000044ff44723e */ /* 0x000fe200000000ff */
[--C-:B------:R-:W-:Y:S01]  /*9190*/  @P6 IMAD.MOV.U32 R121, RZ, RZ, R129.reuse ;  /* 0x000000ffff796224 */ /* 0x100fe200078e0081 */
[----:B------:R-:W-:Y:S01]  /*91a0*/  F2FP.F16.F32.PACK_AB R69, RZ, R69 ;  /* 0x00000045ff45723e */ /* 0x000fe200000000ff */
[----:B------:R-:W-:Y:S01]  /*91b0*/  FMUL R62, R62, R146 ;  /* 0x000000923e3e7220 */ /* 0x000fe20000400000 */
[----:B------:R-:W-:Y:S01]  /*91c0*/  F2FP.F16.F32.PACK_AB R70, RZ, R70 ;  /* 0x00000046ff46723e */ /* 0x000fe200000000ff */
[-C--:B------:R-:W-:Y:S01]  /*91d0*/  FMUL R63, R63, R146.reuse ;  /* 0x000000923f3f7220 */ /* 0x080fe20000400000 */
[----:B------:R0:W-:Y:S01]  /*91e0*/  @P6 STG.E.U16 desc[UR36][R120.64+0x10], R124 ;  /* 0x0000107c78006986 */ /* 0x0001e2000c101524 */
        /* <DEDUP_REMOVED lines=15> */
[----:B------:R-:W-:Y:S01]  /*92e0*/  @P6 IMAD.MOV.U32 R121, RZ, RZ, R129 ;  /* 0x000000ffff796224 */ /* 0x000fe200078e0081 */
[----:B------:R-:W-:Y:S01]  /*92f0*/  F2FP.F16.F32.PACK_AB R62, RZ, R62 ;  /* 0x0000003eff3e723e */ /* 0x000fe200000000ff */
[-C--:B------:R-:W-:Y:S01]  /*9300*/  FMUL R54, R54, R146.reuse ;  /* 0x0000009236367220 */ /* 0x080fe20000400000 */
[----:B------:R-:W-:Y:S01]  /*9310*/  F2FP.F16.F32.PACK_AB R63, RZ, R63 ;  /* 0x0000003fff3f723e */ /* 0x000fe200000000ff */
[-C--:B------:R-:W-:Y:S01]  /*9320*/  FMUL R55, R55, R146.reuse ;  /* 0x0000009237377220 */ /* 0x080fe20000400000 */
[----:B------:R-:W-:Y:S01]  /*9330*/  @P6 STG.E.U16 desc[UR36][R120.64+0x12], R125 ;  /* 0x0000127d78006986 */ /* 0x000fe2000c101524 */
[----:B------:R-:W-:Y:S01]  /*9340*/  IADD3 R122, P6, R128, R23, RZ ;  /* 0x00000017807a7210 */ /* 0x000fe20007fde0ff */
[----:B------:R-:W-:Y:S01]  /*9350*/  FMUL R40, R40, R146 ;  /* 0x0000009228287220 */ /* 0x000fe20000400000 */
[----:B------:R-:W-:Y:S01]  /*9360*/  F2FP.F16.F32.PACK_AB R48, RZ, R48 ;  /* 0x00000030ff30723e */ /* 0x000fe200000000ff */
[-C--:B------:R-:W-:Y:S01]  /*9370*/  FMUL R41, R41, R146.reuse ;  /* 0x0000009229297220 */ /* 0x080fe20000400000 */
[----:B------:R-:W-:Y:S01]  /*9380*/  F2FP.F16.F32.PACK_AB R49, RZ, R49 ;  /* 0x00000031ff31723e */ /* 0x000fe200000000ff */
[----:B------:R-:W-:Y:S01]  /*9390*/  IMAD.X R123, R129, 0x1, R21, P6 ;  /* 0x00000001817b7824 */ /* 0x000fe200030e0615 */
        /* <DEDUP_REMOVED lines=23> */
[-C--:B------:R-:W-:Y:S01]  /*9510*/  FMUL R36, R36, R146.reuse ;  /* 0x0000009224247220 */ /* 0x080fe20000400000 */
[----:B------:R-:W-:Y:S01]  /*9520*/  F2FP.F16.F32.PACK_AB R45, RZ, R45 ;  /* 0x0000002dff2d723e */ /* 0x000fe200000000ff */
[----:B------:R-:W-:Y:S01]  /*9530*/  FMUL R37, R37, R146 ;  /* 0x0000009225257220 */ /* 0x000fe20000400000 */
        /* <DEDUP_REMOVED lines=23> */
[----:B------:R-:W-:Y:S01]  /*96b0*/  FMUL R31, R31, R146 ;  /* 0x000000921f1f7220 */ /* 0x000fe20000400000 */
[----:B------:R-:W-:-:S02]  /*96c0*/  F2FP.F16.F32.PACK_AB R39, RZ, R39 ;  /* 0x00000027ff27723e */ /* 0x000fc400000000ff */
[----:B------:R-:W-:Y:S02]  /*96d0*/  F2FP.F16.F32.PACK_AB R24, RZ, R24 ;  /* 0x00000018ff18723e */ /* 0x000fe400000000ff */
[----:B------:R-:W-:Y:S01]  /*96e0*/  F2FP.F16.F32.PACK_AB R25, RZ, R25 ;  /* 0x00000019ff19723e */ /* 0x000fe200000000ff */
[----:B------:R-:W-:Y:S01]  /*96f0*/  @P6 STG.E.U16 desc[UR36][R4.64+0x22], R113 ;  /* 0x0000227104006986 */ /* 0x000fe2000c101524 */
[----:B------:R-:W-:Y:S02]  /*9700*/  ISETP.GT.AND P6, PT, R3, 0x10, P5 ;  /* 0x000000100300780c */ /* 0x000fe40002fc4270 */
[----:B------:R-:W-:Y:S02]  /*9710*/  F2FP.F16.F32.PACK_AB R26, RZ, R26 ;  /* 0x0000001aff1a723e */ /* 0x000fe400000000ff */
[----:B------:R-:W-:Y:S02]  /*9720*/  F2FP.F16.F32.PACK_AB R27, RZ, R27 ;  /* 0x0000001bff1b723e */ /* 0x000fe400000000ff */
[----:B------:R-:W-:-:S02]  /*9730*/  F2FP.F16.F32.PACK_AB R28, RZ, R28 ;  /* 0x0000001cff1c723e */ /* 0x000fc400000000ff */
[----:B------:R-:W-:Y:S02]  /*9740*/  F2FP.F16.F32.PACK_AB R29, RZ, R29 ;  /* 0x0000001dff1d723e */ /* 0x000fe400000000ff */
[----:B------:R-:W-:Y:S02]  /*9750*/  F2FP.F16.F32.PACK_AB R30, RZ, R30 ;  /* 0x0000001eff1e723e */ /* 0x000fe400000000ff */
[----:B------:R-:W-:Y:S01]  /*9760*/  F2FP.F16.F32.PACK_AB R31, RZ, R31 ;  /* 0x0000001fff1f723e */ /* 0x000fe200000000ff */
[----:B------:R-:W-:Y:S01]  /*9770*/  @P6 STG.E.U16 desc[UR36][R6.64+0x20], R114 ;  /* 0x0000207206006986 */ /* 0x000fe2000c101524 */
[----:B------:R-:W-:-:S13]  /*9780*/  ISETP.GT.AND P6, PT, R3, 0x11, P5 ;  /* 0x000000110300780c */ /* 0x000fda0002fc4270 */
        /* <DEDUP_REMOVED lines=9> */
[----:B0-----:R-:W-:-:S05]  /*9820*/  IADD3 R10, P6, R15, R12, RZ ;  /* 0x0000000c0f0a7210 */ /* 0x001fca0007fde0ff */
[----:B------:R-:W-:Y:S01]  /*9830*/  IMAD.X R11, R13, 0x1, R14, P6 ;  /* 0x000000010d0b7824 */ /* 0x000fe200030e060e */
[----:B------:R-:W-:-:S13]  /*9840*/  ISETP.GT.AND P6, PT, R3, 0x10, P0 ;  /* 0x000000100300780c */ /* 0x000fda00007c4270 */
[----:B------:R-:W-:Y:S01]  /*9850*/  @P6 STG.E.U16 desc[UR36][R12.64+0x20], R104 ;  /* 0x000020680c006986 */ /* 0x000fe2000c101524 */
[----:B------:R-:W-:-:S13]  /*9860*/  ISETP.GT.AND P6, PT, R3, 0x11, P0 ;  /* 0x000000110300780c */ /* 0x000fda00007c4270 */
[----:B------:R-:W-:Y:S01]  /*9870*/  @P6 STG.E.U16 desc[UR36][R12.64+0x22], R105 ;  /* 0x000022690c006986 */ /* 0x000fe2000c101524 */
[----:B------:R-:W-:-:S05]  /*9880*/  IADD3 R14, P6, R23, R12, RZ ;  /* 0x0000000c170e7210 */ /* 0x000fca0007fde0ff */
[----:B------:R-:W-:Y:S01]  /*9890*/  IMAD.X R15, R13, 0x1, R21, P6 ;  /* 0x000000010d0f7824 */ /* 0x000fe200030e0615 */
[----:B------:R-:W-:-:S05]  /*98a0*/  IADD3 R20, P6, R23, R10, RZ ;  /* 0x0000000a17147210 */ /* 0x000fca0007fde0ff */
[----:B------:R-:W-:Y:S01]  /*98b0*/  IMAD.X R21, R21, 0x1, R11, P6 ;  /* 0x0000000115157824 */ /* 0x000fe200030e060b */
        /* <DEDUP_REMOVED lines=132> */
[C---:B------:R-:W-:Y:S02]  /*a100*/  ISETP.GT.AND P6, PT, R3.reuse, 0x48, P4 ;  /* 0x000000480300780c */ /* 0x040fe400027c4270 */
[----:B------:R-:W-:-:S11]  /*a110*/  ISETP.GT.AND P4, PT, R3, 0x49, P4 ;  /* 0x000000490300780c */ /* 0x000fd60002784270 */
[----:B------:R-:W-:Y:S04]  /*a120*/  @P6 STG.E.U16 desc[UR36][R4.64+0x90], R44 ;  /* 0x0000902c04006986 */ /* 0x000fe8000c101524 */
[----:B------:R0:W-:Y:S01]  /*a130*/  @P4 STG.E.U16 desc[UR36][R4.64+0x92], R45 ;  /* 0x0000922d04004986 */ /* 0x0001e2000c101524 */
[C---:B------:R-:W-:Y:S02]  /*a140*/  ISETP.GT.AND P4, PT, R3.reuse, 0x48, P5 ;  /* 0x000000480300780c */ /* 0x040fe40002f84270 */
[----:B------:R-:W-:-:S11]  /*a150*/  ISETP.GT.AND P5, PT, R3, 0x49, P5 ;  /* 0x000000490300780c */ /* 0x000fd60002fa4270 */
[----:B------:R-:W-:Y:S01]  /*a160*/  @P4 STG.E.U16 desc[UR36][R6.64+0x90], R46 ;  /* 0x0000902e06004986 */ /* 0x000fe2000c101524 */
[----:B------:R-:W-:-:S03]  /*a170*/  ISETP.GT.AND P4, PT, R3, 0x40, P0 ;  /* 0x000000400300780c */ /* 0x000fc60000784270 */
[----:B------:R-:W-:Y:S01]  /*a180*/  @P5 STG.E.U16 desc[UR36][R6.64+0x92], R47 ;  /* 0x0000922f06005986 */ /* 0x000fe2000c101524 */
[----:B------:R-:W-:-:S09]  /*a190*/  ISETP.GT.AND P5, PT, R3, 0x41, P0 ;  /* 0x000000410300780c */ /* 0x000fd200007a4270 */
[----:B0-----:R-:W-:Y:S02]  /*a1a0*/  @P4 IMAD.MOV.U32 R4, RZ, RZ, R12 ;  /* 0x000000ffff044224 */ /* 0x001fe400078e000c */
[----:B------:R-:W-:-:S05]  /*a1b0*/  @P4 IMAD.MOV.U32 R5, RZ, RZ, R13 ;  /* 0x000000ffff054224 */ /* 0x000fca00078e000d */
[----:B------:R0:W-:Y:S01]  /*a1c0*/  @P4 STG.E.U16 desc[UR36][R4.64+0x80], R32 ;  /* 0x0000802004004986 */ /* 0x0001e2000c101524 */
[----:B------:R-:W-:Y:S01]  /*a1d0*/  ISETP.GT.AND P4, PT, R3, 0x40, P3 ;  /* 0x000000400300780c */ /* 0x000fe20001f84270 */
[----:B0-----:R-:W-:Y:S02]  /*a1e0*/  @P5 IMAD.MOV.U32 R4, RZ, RZ, R12 ;  /* 0x000000ffff045224 */ /* 0x001fe400078e000c */
[----:B------:R-:W-:-:S05]  /*a1f0*/  @P5 IMAD.MOV.U32 R5, RZ, RZ, R13 ;  /* 0x000000ffff055224 */ /* 0x000fca00078e000d */
[----:B------:R0:W-:Y:S01]  /*a200*/  @P5 STG.E.U16 desc[UR36][R4.64+0x82], R33 ;  /* 0x0000822104005986 */ /* 0x0001e2000c101524 */
[----:B------:R-:W-:-:S04]  /*a210*/  ISETP.GT.AND P5, PT, R3, 0x41, P3 ;  /* 0x000000410300780c */ /* 0x000fc80001fa4270 */
[----:B0-----:R-:W-:Y:S02]  /*a220*/  @P4 IMAD.MOV.U32 R4, RZ, RZ, R14 ;  /* 0x000000ffff044224 */ /* 0x001fe400078e000e */
[----:B------:R-:W-:-:S05]  /*a230*/  @P4 IMAD.MOV.U32 R5, RZ, RZ, R15 ;  /* 0x000000ffff054224 */ /* 0x000fca00078e000f */
[----:B------:R0:W-:Y:S01]  /*a240*/  @P4 STG.E.U16 desc[UR36][R4.64+0x80], R34 ;  /* 0x0000802204004986 */ /* 0x0001e2000c101524 */
[C---:B------:R-:W-:Y:S02]  /*a250*/  ISETP.GT.AND P4, PT, R3.reuse, 0x48, P0 ;  /* 0x000000480300780c */ /* 0x040fe40000784270 */
[----:B------:R-:W-:Y:S01]  /*a260*/  ISETP.GT.AND P0, PT, R3, 0x49, P0 ;  /* 0x000000490300780c */ /* 0x000fe20000704270 */
        /* <DEDUP_REMOVED lines=8> */
[----:B------:R-:W-:-:S03]  /*a2f0*/  ISETP.GT.AND P4, PT, R3, 0x40, P2 ;  /* 0x000000400300780c */ /* 0x000fc60001784270 */
[----:B------:R-:W-:Y:S01]  /*a300*/  @P0 STG.E.U16 desc[UR36][R12.64+0x92], R37 ;  /* 0x000092250c000986 */ /* 0x000fe2000c101524 */
[----:B------:R-:W-:Y:S01]  /*a310*/  ISETP.GT.AND P0, PT, R3, 0x41, P2 ;  /* 0x000000410300780c */ /* 0x000fe20001704270 */
[----:B0-----:R-:W-:Y:S02]  /*a320*/  @P5 IMAD.MOV.U32 R4, RZ, RZ, R14 ;  /* 0x000000ffff045224 */ /* 0x001fe400078e000e */
[----:B------:R-:W-:-:S05]  /*a330*/  @P5 IMAD.MOV.U32 R5, RZ, RZ, R15 ;  /* 0x000000ffff055224 */ /* 0x000fca00078e000f */
[----:B------:R0:W-:Y:S01]  /*a340*/  @P5 STG.E.U16 desc[UR36][R4.64+0x90], R38 ;  /* 0x0000902604005986 */ /* 0x0001e2000c101524 */
[----:B------:R-:W-:-:S03]  /*a350*/  ISETP.GT.AND P5, PT, R3, 0x40, P1 ;  /* 0x000000400300780c */ /* 0x000fc60000fa4270 */
[----:B------:R-:W-:Y:S01]  /*a360*/  @P3 STG.E.U16 desc[UR36][R14.64+0x92], R39 ;  /* 0x000092270e003986 */ /* 0x000fe2000c101524 */
[----:B------:R-:W-:-:S03]  /*a370*/  ISETP.GT.AND P3, PT, R3, 0x41, P1 ;  /* 0x000000410300780c */ /* 0x000fc60000f64270 */
[----:B------:R-:W-:Y:S01]  /*a380*/  @P4 STG.E.U16 desc[UR36][R10.64+0x80], R24 ;  /* 0x000080180a004986 */ /* 0x000fe2000c101524 */
[C---:B------:R-:W-:Y:S02]  /*a390*/  ISETP.GT.AND P4, PT, R3.reuse, 0x48, P1 ;  /* 0x000000480300780c */ /* 0x040fe40000f84270 */
[C---:B------:R-:W-:Y:S01]  /*a3a0*/  ISETP.GT.AND P1, PT, R3.reuse, 0x49, P1 ;  /* 0x000000490300780c */ /* 0x040fe20000f24270 */
[----:B------:R-:W-:Y:S01]  /*a3b0*/  @P0 STG.E.U16 desc[UR36][R10.64+0x82], R25 ;  /* 0x000082190a000986 */ /* 0x000fe2000c101524 */
[C---:B------:R-:W-:Y:S01]  /*a3c0*/  ISETP.GT.AND P0, PT, R3.reuse, 0x48, P2 ;  /* 0x000000480300780c */ /* 0x040fe20001704270 */
[----:B0-----:R-:W-:Y:S01]  /*a3d0*/  @P5 IMAD.MOV.U32 R4, RZ, RZ, R8 ;  /* 0x000000ffff045224 */ /* 0x001fe200078e0008 */
[----:B------:R-:W-:Y:S01]  /*a3e0*/  ISETP.GT.AND P2, PT, R3, 0x49, P2 ;  /* 0x000000490300780c */ /* 0x000fe20001744270 */
[----:B------:R-:W-:-:S05]  /*a3f0*/  @P5 IMAD.MOV.U32 R5, RZ, RZ, R9 ;  /* 0x000000ffff055224 */ /* 0x000fca00078e0009 */
[----:B------:R0:W-:Y:S02]  /*a400*/  @P5 STG.E.U16 desc[UR36][R4.64+0x80], R26 ;  /* 0x0000801a04005986 */ /* 0x0001e4000c101524 */
[----:B0-----:R-:W-:Y:S02]  /*a410*/  @P3 IMAD.MOV.U32 R4, RZ, RZ, R8 ;  /* 0x000000ffff043224 */ /* 0x001fe400078e0008 */
[----:B------:R-:W-:-:S05]  /*a420*/  @P3 IMAD.MOV.U32 R5, RZ, RZ, R9 ;  /* 0x000000ffff053224 */ /* 0x000fca00078e0009 */
[----:B------:R0:W-:Y:S04]  /*a430*/  @P3 STG.E.U16 desc[UR36][R4.64+0x82], R27 ;  /* 0x0000821b04003986 */ /* 0x0001e8000c101524 */
[----:B------:R1:W-:Y:S04]  /*a440*/  @P0 STG.E.U16 desc[UR36][R10.64+0x90], R28 ;  /* 0x0000901c0a000986 */ /* 0x0003e8000c101524 */
[----:B------:R1:W-:Y:S01]  /*a450*/  @P2 STG.E.U16 desc[UR36][R10.64+0x92], R29 ;  /* 0x0000921d0a002986 */ /* 0x0003e2000c101524 */
[----:B0-----:R-:W-:Y:S02]  /*a460*/  @P4 IMAD.MOV.U32 R4, RZ, RZ, R8 ;  /* 0x000000ffff044224 */ /* 0x001fe400078e0008 */
[----:B------:R-:W-:-:S05]  /*a470*/  @P4 IMAD.MOV.U32 R5, RZ, RZ, R9 ;  /* 0x000000ffff054224 */ /* 0x000fca00078e0009 */
[----:B------:R1:W-:Y:S04]  /*a480*/  @P4 STG.E.U16 desc[UR36][R4.64+0x90], R30 ;  /* 0x0000901e04004986 */ /* 0x0003e8000c101524 */
[----:B------:R1:W-:Y:S02]  /*a490*/  @P1 STG.E.U16 desc[UR36][R8.64+0x92], R31 ;  /* 0x0000921f08001986 */ /* 0x0003e4000c101524 */
.L_x_265:
[----:B------:R-:W-:Y:S05]  /*a4a0*/  BSYNC B0 ;  /* 0x0000000000007941 */ /* 0x000fea0003800000 */
.L_x_33:
[----:B------:R-:W-:Y:S01]  /*a4b0*/  ULDC UR4, c[0x0][0xc] ;  /* 0x0000030000047ab9 */ /* 0x000fe20000000800 */
[----:B------:R-:W-:Y:S01]  /*a4c0*/  ULDC UR5, c[0x0][0x10] ;  /* 0x0000040000057ab9 */ /* 0x000fe20000000800 */
[----:B------:R-:W2:Y:S01]  /*a4d0*/  LDC R3, c[0x0][0x14] ;  /* 0x00000500ff037b82 */ /* 0x000ea20000000800 */
[----:B------:R-:W-:Y:S01]  /*a4e0*/  UIMAD.WIDE.U32 UR4, UR4, UR5, URZ ;  /* 0x00000005040472a5 */ /* 0x000fe2000f8e003f */
[----:B------:R-:W-:Y:S02]  /*a4f0*/  IMAD.MOV.U32 R148, RZ, RZ, -0x1 ;  /* 0xffffffffff947424 */ /* 0x000fe400078e00ff */
[----:B------:R-:W-:-:S03]  /*a500*/  IMAD.MOV.U32 R23, RZ, RZ, -0x1 ;  /* 0xffffffffff177424 */ /* 0x000fc600078e00ff */
[----:B--2---:R-:W-:-:S04]  /*a510*/  IMAD.WIDE.U32 R16, R3, UR4, R16 ;  /* 0x0000000403107c25 */ /* 0x004fc8000f8e0010 */
[----:B------:R-:W-:Y:S01]  /*a520*/  IMAD R3, R3, UR5, RZ ;  /* 0x0000000503037c24 */ /* 0x000fe2000f8e02ff */
[----:B------:R-:W-:Y:S02]  /*a530*/  ULDC.64 UR4, c[0x0][0x650] ;  /* 0x0001940000047ab9 */ /* 0x000fe40000000a00 */
[----:B------:R-:W-:Y:S01]  /*a540*/  ISETP.GE.U32.AND P0, PT, R16, UR4, PT ;  /* 0x0000000410007c0c */ /* 0x000fe2000bf06070 */
[--C-:B------:R-:W-:Y:S01]  /*a550*/  IMAD.IADD R17, R17, 0x1, R3.reuse ;  /* 0x0000000111117824 */ /* 0x100fe200078e0203 */
[----:B------:R-:W-:-:S04]  /*a560*/  PRMT R3, RZ, 0x7610, R3 ;  /* 0x00007610ff037816 */ /* 0x000fc80000000003 */
[----:B------:R-:W-:-:S13]  /*a570*/  ISETP.GE.U32.AND.EX P0, PT, R17, UR5, PT, P0 ;  /* 0x0000000511007c0c */ /* 0x000fda000bf06100 */
[----:B------:R-:W-:Y:S05]  /*a580*/  @P0 BRA `(.L_x_266) ;  /* 0x0000000400640947 */ /* 0x000fea0003800000 */
[----:B0-----:R-:W0:Y:S01]  /*a590*/  S2R R12, SR_CTAID.X ;  /* 0x00000000000c7919 */ /* 0x001e220000002500 */
[----:B-1-3--:R-:W1:Y:S01]  /*a5a0*/  LDC.64 R10, c[0x0][0x628] ;  /* 0x00018a00ff0a7b82 */ /* 0x00ae620000000a00 */
[----:B------:R-:W-:Y:S01]  /*a5b0*/  ULDC UR4, c[0x0][0x150] ;  /* 0x0000540000047ab9 */ /* 0x000fe20000000800 */
[----:B------:R-:W-:Y:S01]  /*a5c0*/  IMAD.MOV.U32 R8, RZ, RZ, R16 ;  /* 0x000000ffff087224 */ /* 0x000fe200078e0010 */
[----:B------:R-:W2:Y:S01]  /*a5d0*/  S2R R24, SR_CTAID.Y ;  /* 0x0000000000187919 */ /* 0x000ea20000002600 */
[----:B------:R-:W-:-:S04]  /*a5e0*/  IMAD.MOV.U32 R9, RZ, RZ, R17 ;  /* 0x000000ffff097224 */ /* 0x000fc800078e0011 */
[----:B------:R-:W3:Y:S08]  /*a5f0*/  LDC R21, c[0x0][0x144] ;  /* 0x00005100ff157b82 */ /* 0x000ef00000000800 */
[----:B------:R-:W2:Y:S08]  /*a600*/  LDC R0, c[0x0][0x630] ;  /* 0x00018c00ff007b82 */ /* 0x000eb00000000800 */
[----:B------:R-:W2:Y:S01]  /*a610*/  LDC.64 R14, c[0x0][0x620] ;  /* 0x00018800ff0e7b82 */ /* 0x000ea20000000a00 */
[----:B-1----:R-:W-:-:S04]  /*a620*/  ISETP.NE.U32.AND P0, PT, R10, RZ, PT ;  /* 0x000000ff0a00720c */ /* 0x002fc80003f05070 */
[----:B------:R-:W-:Y:S02]  /*a630*/  ISETP.NE.AND.EX P0, PT, R11, RZ, PT, P0 ;  /* 0x000000ff0b00720c */ /* 0x000fe40003f05300 */
[----:B0-----:R-:W-:-:S05]  /*a640*/  I2FP.F32.U32 R3, R12 ;  /* 0x0000000c00037245 */ /* 0x001fca0000201000 */
[----:B------:R-:W-:-:S04]  /*a650*/  FMUL R3, R3, UR4 ;  /* 0x0000000403037c20 */ /* 0x000fc80008400000 */
[----:B------:R0:W1:Y:S02]  /*a660*/  F2I.U32.TRUNC.NTZ R20, R3 ;  /* 0x0000000300147305 */ /* 0x000064000020f000 */
[----:B---3--:R-:W-:Y:S05]  /*a670*/  @!P0 BRA `(.L_x_267) ;  /* 0x0000000000288947 */ /* 0x008fea0003800000 */
[----:B0-----:R-:W0:Y:S02]  /*a680*/  LDC R3, c[0x0][0x634] ;  /* 0x00018d00ff037b82 */ /* 0x001e240000000800 */
        /* <DEDUP_REMOVED lines=9> */
.L_x_267:
[----:B------:R-:W3:Y:S01]  /*a720*/  LDC.64 R28, c[0x0][0x640] ;  /* 0x00019000ff1c7b82 */ /* 0x000ee20000000a00 */
[-CC-:B--2---:R-:W-:Y:S01]  /*a730*/  SHF.R.U64 R23, R8, R0.reuse, R9.reuse ;  /* 0x0000000008177219 */ /* 0x184fe20000001209 */
[----:B-1----:R-:W-:Y:S01]  /*a740*/  IMAD.MOV R20, RZ, RZ, -R20 ;  /* 0x000000ffff147224 */ /* 0x002fe200078e0a14 */
[----:B------:R-:W-:Y:S01]  /*a750*/  SHF.R.U32.HI R0, RZ, R0, R9 ;  /* 0x00000000ff007219 */ /* 0x000fe20000011609 */
[----:B------:R-:W-:Y:S01]  /*a760*/  ULDC UR4, c[0x0][0x154] ;  /* 0x0000550000047ab9 */ /* 0x000fe20000000800 */
[----:B0-----:R-:W-:Y:S01]  /*a770*/  IADD3 R3, P0, RZ, -R23, RZ ;  /* 0x80000017ff037210 */ /* 0x001fe20007f1e0ff */
[----:B------:R-:W-:Y:S02]  /*a780*/  IMAD R21, R21, R20, R12 ;  /* 0x0000001415157224 */ /* 0x000fe400078e020c */
[----:B------:R-:W0:Y:S01]  /*a790*/  LDC R6, c[0x0][0x618] ;  /* 0x00018600ff067b82 */ /* 0x000e220000000800 */
[----:B------:R-:W-:Y:S02]  /*a7a0*/  IMAD.MOV.U32 R7, RZ, RZ, 0x1 ;  /* 0x00000001ff077424 */ /* 0x000fe400078e00ff */
[----:B------:R-:W-:-:S04]  /*a7b0*/  IMAD.X R5, RZ, RZ, ~R0, P0 ;  /* 0x000000ffff057224 */ /* 0x000fc800000e0e00 */
[-C--:B------:R-:W-:Y:S01]  /*a7c0*/  IMAD R0, R5, R14.reuse, RZ ;  /* 0x0000000e05007224 */ /* 0x080fe200078e02ff */
[----:B------:R-:W1:Y:S01]  /*a7d0*/  LDC R8, c[0x0][0x608] ;  /* 0x00018200ff087b82 */ /* 0x000e620000000800 */
[----:B------:R-:W-:-:S04]  /*a7e0*/  IMAD.WIDE.U32 R4, R3, R14, R16 ;  /* 0x0000000e03047225 */ /* 0x000fc800078e0010 */
[----:B------:R-:W-:Y:S01]  /*a7f0*/  IMAD R3, R3, R15, R0 ;  /* 0x0000000f03037224 */ /* 0x000fe200078e0200 */
[----:B------:R-:W-:Y:S02]  /*a800*/  I2FP.F32.U32 R0, R24 ;  /* 0x0000001800007245 */ /* 0x000fe40000201000 */
[----:B------:R-:W2:Y:S01]  /*a810*/  LDC R26, c[0x0][0x658] ;  /* 0x00019600ff1a7b82 */ /* 0x000ea20000000800 */
[----:B------:R-:W-:Y:S01]  /*a820*/  IMAD.IADD R3, R5, 0x1, R3 ;  /* 0x0000000105037824 */ /* 0x000fe200078e0203 */
[----:B---3--:R-:W-:Y:S01]  /*a830*/  ISETP.NE.U32.AND P0, PT, R28, RZ, PT ;  /* 0x000000ff1c00720c */ /* 0x008fe20003f05070 */
[----:B------:R-:W-:Y:S01]  /*a840*/  FMUL R0, R0, UR4 ;  /* 0x0000000400007c20 */ /* 0x000fe20008400000 */
[----:B------:R-:W-:Y:S02]  /*a850*/  IMAD.MOV.U32 R5, RZ, RZ, -0x1 ;  /* 0xffffffffff057424 */ /* 0x000fe400078e00ff */
[----:B------:R-:W-:Y:S01]  /*a860*/  ISETP.NE.AND.EX P0, PT, R29, RZ, PT, P0 ;  /* 0x000000ff1d00720c */ /* 0x000fe20003f05300 */
[----:B------:R3:W2:Y:S01]  /*a870*/  F2I.U32.TRUNC.NTZ R13, R0 ;  /* 0x00000000000d7305 */ /* 0x0006a2000020f000 */
[----:B------:R-:W3:Y:S01]  /*a880*/  LDC R15, c[0x0][0x148] ;  /* 0x00005200ff0f7b82 */ /* 0x000ee20000000800 */
[----:B0-----:R-:W-:-:S02]  /*a890*/  SHF.R.U64 R12, R4, R6, R3 ;  /* 0x00000006040c7219 */ /* 0x001fc40000001203 */
[----:B------:R-:W-:-:S05]  /*a8a0*/  SHF.R.U32.HI R3, RZ, R6, R3 ;  /* 0x00000006ff037219 */ /* 0x000fca0000011603 */
[----:B------:R-:W0:Y:S01]  /*a8b0*/  LDC R20, c[0x0][0x600] ;  /* 0x00018000ff147b82 */ /* 0x000e220000000800 */
[-CC-:B-1----:R-:W-:Y:S02]  /*a8c0*/  SHF.R.U64 R10, R12, R8.reuse, R3.reuse ;  /* 0x000000080c0a7219 */ /* 0x182fe40000001203 */
[----:B------:R-:W-:-:S05]  /*a8d0*/  SHF.R.U32.HI R3, RZ, R8, R3 ;  /* 0x00000008ff037219 */ /* 0x000fca0000011603 */
[----:B------:R-:W1:Y:S01]  /*a8e0*/  LDC R27, c[0x0][0x648] ;  /* 0x00019200ff1b7b82 */ /* 0x000e620000000800 */
[-C--:B--2---:R-:W-:Y:S02]  /*a8f0*/  SHF.L.U32 R4, R5, R26.reuse, RZ ;  /* 0x0000001a05047219 */ /* 0x084fe400000006ff */
[-CC-:B------:R-:W-:Y:S02]  /*a900*/  SHF.R.U64 R14, R10, R26.reuse, R3.reuse ;  /* 0x0000001a0a0e7219 */ /* 0x180fe40000001203 */
[----:B------:R-:W-:Y:S02]  /*a910*/  SHF.R.U32.HI R5, RZ, R26, R3 ;  /* 0x0000001aff057219 */ /* 0x000fe40000011603 */
[----:B------:R-:W-:Y:S01]  /*a920*/  LOP3.LUT R25, RZ, R4, RZ, 0x33, !PT ;  /* 0x00000004ff197212 */ /* 0x000fe200078e33ff */
[----:B------:R-:W2:Y:S01]  /*a930*/  LDC R30, c[0x0][0x638] ;  /* 0x00018e00ff1e7b82 */ /* 0x000ea20000000800 */
[----:B------:R-:W-:Y:S01]  /*a940*/  SHF.L.U32 R26, R7, R26, RZ ;  /* 0x0000001a071a7219 */ /* 0x000fe200000006ff */
[----:B------:R-:W-:-:S06]  /*a950*/  IMAD.MOV.U32 R4, RZ, RZ, R14 ;  /* 0x000000ffff047224 */ /* 0x000fcc00078e000e */
[----:B------:R-:W0:Y:S01]  /*a960*/  LDC R31, c[0x0][0x610] ;  /* 0x00018400ff1f7b82 */ /* 0x000e220000000800 */
        /* <DEDUP_REMOVED lines=11> */
.L_x_268:
[----:B------:R-:W-:Y:S01]  /*aa20*/  ISETP.NE.AND P0, PT, R2, 0x1, PT ;  /* 0x000000010200780c */ /* 0x000fe20003f05270 */
[----:B0-----:R-:W-:Y:S01]  /*aa30*/  VIADD R7, R20, 0xffffffff ;  /* 0xffffffff14077836 */ /* 0x001fe20000000000 */
[----:B-1-3--:R-:W-:Y:S01]  /*aa40*/  SHF.R.U64 R0, R4, R27, R5 ;  /* 0x0000001b04007219 */ /* 0x00afe20000001205 */
[----:B------:R-:W-:Y:S01]  /*aa50*/  IMAD.MOV R13, RZ, RZ, -R13 ;  /* 0x000000ffff0d7224 */ /* 0x000fe200078e0a0d */
[----:B------:R-:W-:Y:S01]  /*aa60*/  LOP3.LUT R5, R10, R25, RZ, 0xc0, !PT ;  /* 0x000000190a057212 */ /* 0x000fe200078ec0ff */
[----:B------:R-:W-:Y:S01]  /*aa70*/  IMAD.MOV.U32 R4, RZ, RZ, 0x1 ;  /* 0x00000001ff047424 */ /* 0x000fe200078e00ff */
[----:B------:R-:W-:Y:S01]  /*aa80*/  LOP3.LUT R12, R12, R7, RZ, 0xc0, !PT ;  /* 0x000000070c0c7212 */ /* 0x000fe200078ec0ff */
[----:B------:R-:W-:Y:S02]  /*aa90*/  IMAD.MOV R3, RZ, RZ, -R0 ;  /* 0x000000ffff037224 */ /* 0x000fe400078e0a00 */
[----:B------:R-:W-:Y:S02]  /*aaa0*/  IMAD R0, R26, R0, R5 ;  /* 0x000000001a007224 */ /* 0x000fe400078e0205 */
[----:B--2---:R-:W-:-:S02]  /*aab0*/  IMAD R3, R3, R30, R14 ;  /* 0x0000001e03037224 */ /* 0x004fc400078e020e */
[----:B------:R-:W-:Y:S02]  /*aac0*/  @P0 IMAD R21, R15, R13, R24 ;  /* 0x0000000d0f150224 */ /* 0x000fe400078e0218 */
[----:B------:R-:W-:Y:S01]  /*aad0*/  IMAD R5, R3, R20, R12 ;  /* 0x0000001403057224 */ /* 0x000fe200078e020c */
[----:B------:R-:W-:Y:S01]  /*aae0*/  PRMT R3, R4, 0x7610, R3 ;  /* 0x0000761004037816 */ /* 0x000fe20000000003 */
[----:B------:R-:W-:-:S05]  /*aaf0*/  IMAD R0, R0, R31, R21 ;  /* 0x0000001f00007224 */ /* 0x000fca00078e0215 */
[----:B------:R-:W-:Y:S02]  /*ab00*/  SEL R148, R5, R0, !P0 ;  /* 0x0000000005947207 */ /* 0x000fe40004000000 */
[----:B------:R-:W-:-:S07]  /*ab10*/  SEL R0, R0, R5, !P0 ;  /* 0x0000000500007207 */ /* 0x000fce0004000000 */
.L_x_266:
[----:B------:R-:W-:Y:S01]  /*ab20*/  LOP3.LUT P0, RZ, R3, 0xff, RZ, 0xc0, !PT ;  /* 0x000000ff03ff7812 */ /* 0x000fe2000780c0ff */
[----:B------:R-:W-:-:S12]  /*ab30*/  IMAD.MOV.U32 R147, RZ, RZ, R0 ;  /* 0x000000ffff937224 */ /* 0x000fd800078e0000 */
[----:B------:R-:W-:Y:S05]  /*ab40*/  @P0 BRA `(.L_x_269) ;  /* 0xffffff6800100947 */ /* 0x000fea000383ffff */
[----:B------:R-:W-:Y:S05]  /*ab50*/  EXIT ;  /* 0x000000000000794d */ /* 0x000fea0003800000 */
.L_x_8:
[----:B0-----:R-:W-:Y:S01]  /*ab60*/  ULDC.64 UR4, c[0x0][0x650] ;  /* 0x0001940000047ab9 */ /* 0x001fe20000000a00 */
        /* <DEDUP_REMOVED lines=25> */
.L_x_271:
[----:B------:R-:W0:Y:S01]  /*ad00*/  LDC.64 R28, c[0x0][0x640] ;  /* 0x00019000ff1c7b82 */ /* 0x000e220000000a00 */
[-CC-:B------:R-:W-:Y:S01]  /*ad10*/  SHF.R.U64 R22, R12, R6.reuse, R13.reuse ;  /* 0x000000060c167219 */ /* 0x180fe2000000120d */
[----:B------:R-:W-:Y:S01]  /*ad20*/  IMAD.MOV.U32 R30, RZ, RZ, 0x1 ;  /* 0x00000001ff1e7424 */ /* 0x000fe200078e00ff */
[----:B------:R-:W-:Y:S02]  /*ad30*/  SHF.R.U32.HI R6, RZ, R6, R13 ;  /* 0x00000006ff067219 */ /* 0x000fe4000001160d */
        /* <DEDUP_REMOVED lines=8> */
[----:B------:R-:W-:Y:S01]  /*adc0*/  IMAD.IADD R9, R9, 0x1, R11 ;  /* 0x0000000109097824 */ /* 0x000fe200078e020b */
[----:B0-----:R-:W-:-:S04]  /*add0*/  ISETP.NE.U32.AND P0, PT, R28, RZ, PT ;  /* 0x000000ff1c00720c */ /* 0x001fc80003f05070 */
[----:B------:R-:W-:Y:S02]  /*ade0*/  ISETP.NE.AND.EX P0, PT, R29, RZ, PT, P0 ;  /* 0x000000ff1d00720c */ /* 0x000fe40003f05300 */
[----:B------:R-:W0:Y:S01]  /*adf0*/  LDC R20, c[0x0][0x600] ;  /* 0x00018000ff147b82 */ /* 0x000e220000000800 */
[-CC-:B-1----:R-:W-:Y:S01]  /*ae00*/  SHF.R.U64 R14, R8, R10.reuse, R9.reuse ;  /* 0x0000000a080e7219 */ /* 0x182fe20000001209 */
[----:B------:R-:W-:Y:S01]  /*ae10*/  IMAD.MOV.U32 R8, RZ, RZ, -0x1 ;  /* 0xffffffffff087424 */ /* 0x000fe200078e00ff */
[----:B------:R-:W-:-:S05]  /*ae20*/  SHF.R.U32.HI R9, RZ, R10, R9 ;  /* 0x0000000aff097219 */ /* 0x000fca0000011609 */
[----:B------:R-:W1:Y:S01]  /*ae30*/  LDC R24, c[0x0][0x648] ;  /* 0x00019200ff187b82 */ /* 0x000e620000000800 */
[-CC-:B--2---:R-:W-:Y:S02]  /*ae40*/  SHF.R.U64 R23, R14, R12.reuse, R9.reuse ;  /* 0x0000000c0e177219 */ /* 0x184fe40000001209 */
[----:B------:R-:W-:-:S05]  /*ae50*/  SHF.R.U32.HI R6, RZ, R12, R9 ;  /* 0x0000000cff067219 */ /* 0x000fca0000011609 */
[----:B------:R-:W2:Y:S01]  /*ae60*/  LDC R26, c[0x0][0x638] ;  /* 0x00018e00ff1a7b82 */ /* 0x000ea20000000800 */
[-C--:B---3--:R-:W-:Y:S02]  /*ae70*/  SHF.L.U32 R8, R8, R27.reuse, RZ ;  /* 0x0000001b08087219 */ /* 0x088fe400000006ff */
[-CC-:B------:R-:W-:Y:S02]  /*ae80*/  SHF.R.U64 R25, R23, R27.reuse, R6.reuse ;  /* 0x0000001b17197219 */ /* 0x180fe40000001206 */
[----:B------:R-:W-:Y:S02]  /*ae90*/  LOP3.LUT R32, RZ, R8, RZ, 0x33, !PT ;  /* 0x00000008ff207212 */ /* 0x000fe400078e33ff */
[----:B------:R-:W-:Y:S01]  /*aea0*/  SHF.R.U32.HI R9, RZ, R27, R6 ;  /* 0x0000001bff097219 */ /* 0x000fe20000011606 */
[----:B------:R-:W3:Y:S01]  /*aeb0*/  LDC R31, c[0x0][0x610] ;  /* 0x00018400ff1f7b82 */ /* 0x000ee20000000800 */
[----:B------:R-:W-:Y:S01]  /*aec0*/  IMAD.MOV.U32 R8, RZ, RZ, R25 ;  /* 0x000000ffff087224 */ /* 0x000fe200078e0019 */
[----:B------:R-:W-:Y:S06]  /*aed0*/  @!P0 BRA `(.L_x_272) ;  /* 0x0000000000288947 */ /* 0x000fec0003800000 */
        /* <DEDUP_REMOVED lines=10> */
.L_x_272:
[----:B------:R-:W-:Y:S02]  /*af80*/  ISETP.NE.AND P0, PT, R2, 0x1, PT ;  /* 0x000000010200780c */ /* 0x000fe40003f05270 */
[----:B-1----:R-:W-:Y:S01]  /*af90*/  SHF.R.U64 R6, R8, R24, R9 ;  /* 0x0000001808067219 */ /* 0x002fe20000001209 */
[----:B0-----:R-:W-:Y:S01]  /*afa0*/  VIADD R9, R20, 0xffffffff ;  /* 0xffffffff14097836 */ /* 0x001fe20000000000 */
[----:B------:R-:W-:Y:S02]  /*afb0*/  SHF.L.U32 R30, R30, R27, RZ ;  /* 0x0000001b1e1e7219 */ /* 0x000fe400000006ff */
[----:B------:R-:W-:Y:S01]  /*afc0*/  LOP3.LUT R5, R23, R32, RZ, 0xc0, !PT ;  /* 0x0000002017057212 */ /* 0x000fe200078ec0ff */
[----:B------:R-:W-:-:S04]  /*afd0*/  IMAD.MOV R8, RZ, RZ, -R6 ;  /* 0x000000ffff087224 */ /* 0x000fc800078e0a06 */
[----:B------:R-:W-:Y:S01]  /*afe0*/  IMAD R6, R30, R6, R5 ;  /* 0x000000061e067224 */ /* 0x000fe200078e0205 */
[----:B------:R-:W-:Y:S01]  /*aff0*/  LOP3.LUT R5, R14, R9, RZ, 0xc0, !PT ;  /* 0x000000090e057212 */ /* 0x000fe200078ec0ff */
[----:B------:R-:W-:Y:S02]  /*b000*/  @P0 IMAD R3, R7, R21, R4 ;  /* 0x0000001507030224 */ /* 0x000fe400078e0204 */
[----:B--2---:R-:W-:Y:S02]  /*b010*/  IMAD R4, R8, R26, R25 ;  /* 0x0000001a08047224 */ /* 0x004fe400078e0219 */
[----:B---3--:R-:W-:Y:S02]  /*b020*/  IMAD R3, R6, R31, R3 ;  /* 0x0000001f06037224 */ /* 0x008fe400078e0203 */
[----:B------:R-:W-:Y:S02]  /*b030*/  IMAD R4, R4, R20, R5 ;  /* 0x0000001404047224 */ /* 0x000fe400078e0205 */
[----:B------:R-:W-:-:S02]  /*b040*/  IMAD.MOV.U32 R8, RZ, RZ, 0x1 ;  /* 0x00000001ff087424 */ /* 0x000fc400078e00ff */
[----:B------:R-:W-:Y:S01]  /*b050*/  IMAD.MOV.U32 R6, RZ, RZ, R22 ;  /* 0x000000ffff067224 */ /* 0x000fe200078e0016 */
[----:B------:R-:W-:Y:S02]  /*b060*/  SEL R20, R4, R3, !P0 ;  /* 0x0000000304147207 */ /* 0x000fe40004000000 */
[----:B------:R-:W-:-:S07]  /*b070*/  SEL R13, R3, R4, !P0 ;  /* 0x00000004030d7207 */ /* 0x000fce0004000000 */
.L_x_270:
[----:B------:R-:W-:-:S08]  /*b080*/  NOP ;  /* 0x0000000000007918 */ /* 0x000fd00000000000 */
[----:B------:R-:W0:-:S00]  /*b090*/  USETMAXREG.DEALLOC.CTAPOOL 0x28 ;  /* 0x00000028000079c8 */ /* 0x000e0000080e0500 */
[----:B0-----:R-:W-:-:S13]  /*b0a0*/  ISETP.NE.AND P0, PT, R0, RZ, PT ;  /* 0x000000ff0000720c */ /* 0x001fda0003f05270 */
[----:B------:R-:W-:Y:S05]  /*b0b0*/  @P0 EXIT ;  /* 0x000000000000094d */ /* 0x000fea0003800000 */
[----:B------:R-:W-:Y:S01]  /*b0c0*/  LOP3.LUT P0, RZ, R8, 0xff, RZ, 0xc0, !PT ;  /* 0x000000ff08ff7812 */ /* 0x000fe2000780c0ff */
[----:B------:R-:W-:Y:S02]  /*b0d0*/  IMAD.MOV.U32 R0, RZ, RZ, 0x1 ;  /* 0x00000001ff007424 */ /* 0x000fe400078e00ff */
[----:B------:R-:W-:-:S10]  /*b0e0*/  IMAD.MOV.U32 R3, RZ, RZ, RZ ;  /* 0x000000ffff037224 */ /* 0x000fd400078e00ff */
[----:B------:R-:W-:Y:S05]  /*b0f0*/  @!P0 BRA `(.L_x_273) ;  /* 0x0000000c003c8947 */ /* 0x000fea0003800000 */
[----:B------:R-:W0:Y:S01]  /*b100*/  LDC R0, c[0x0][0x28c] ;  /* 0x0000a300ff007b82 */ /* 0x000e220000000800 */
[----:B------:R-:W1:Y:S01]  /*b110*/  S2R R9, SR_CgaCtaId ;  /* 0x0000000000097919 */ /* 0x000e620000008800 */
[----:B------:R-:W-:Y:S01]  /*b120*/  ULDC UR5, c[0x0][0x600] ;  /* 0x0001800000057ab9 */ /* 0x000fe20000000800 */
[----:B------:R-:W-:Y:S01]  /*b130*/  ULDC UR4, c[0x0][0xc] ;  /* 0x0000030000047ab9 */ /* 0x000fe20000000800 */
[----:B------:R-:W-:Y:S01]  /*b140*/  UIADD3 UR16, UR5, -0x1, URZ ;  /* 0xffffffff05107890 */ /* 0x000fe2000fffe03f */
[----:B------:R-:W-:Y:S01]  /*b150*/  BSSY B0, `(.L_x_273) ;  /* 0x00000c9000007945 */ /* 0x000fe20003800000 */
[----:B------:R-:W-:Y:S01]  /*b160*/  ULDC UR6, c[0x0][0x658] ;  /* 0x0001960000067ab9 */ /* 0x000fe20000000800 */
[----:B------:R-:W-:Y:S01]  /*b170*/  ULDC UR5, c[0x0][0x10] ;  /* 0x0000040000057ab9 */ /* 0x000fe20000000800 */
[----:B------:R-:W-:Y:S01]  /*b180*/  UMOV UR7, 0xffffffff ;  /* 0xffffffff00077882 */ /* 0x000fe20000000000 */
[----:B------:R-:W-:Y:S01]  /*b190*/  UMOV UR8, 0x1 ;  /* 0x0000000100087882 */ /* 0x000fe20000000000 */
[----:B------:R-:W-:Y:S01]  /*b1a0*/  UIMAD.WIDE.U32 UR4, UR4, UR5, URZ ;  /* 0x00000005040472a5 */ /* 0x000fe2000f8e003f */
[----:B------:R-:W-:Y:S01]  /*b1b0*/  IMAD.MOV.U32 R11, RZ, RZ, 0x1 ;  /* 0x00000001ff0b7424 */ /* 0x000fe200078e00ff */
[----:B------:R-:W-:Y:S01]  /*b1c0*/  USHF.L.U32 UR7, UR7, UR6, URZ ;  /* 0x0000000607077299 */ /* 0x000fe2000800063f */
[----:B------:R-:W-:Y:S01]  /*b1d0*/  LOP3.LUT R8, R19, 0x2, RZ, 0xfc, !PT ;  /* 0x0000000213087812 */ /* 0x000fe200078efcff */
[----:B------:R-:W-:-:S02]  /*b1e0*/  USHF.L.U32 UR18, UR8, UR6, URZ ;  /* 0x0000000608127299 */ /* 0x000fc4000800063f */
[----:B------:R-:W-:Y:S01]  /*b1f0*/  ULOP3.LUT UR17, URZ, UR7, URZ, 0x33, !UPT ;  /* 0x000000073f117292 */ /* 0x000fe2000f8e333f */
[----:B------:R-:W-:Y:S01]  /*b200*/  ULDC UR6, c[0x0][0x14] ;  /* 0x0000050000067ab9 */ /* 0x000fe20000000800 */
[----:B------:R-:W-:Y:S01]  /*b210*/  ULDC.64 UR22, c[0x0][0x198] ;  /* 0x0000660000167ab9 */ /* 0x000fe20000000a00 */
[----:B------:R-:W-:Y:S02]  /*b220*/  UIMAD.WIDE.U32 UR20, UR4, UR6, URZ ;  /* 0x00000006041472a5 */ /* 0x000fe4000f8e003f */
[----:B------:R-:W-:Y:S01]  /*b230*/  UIMAD UR13, UR5, UR6, URZ ;  /* 0x00000006050d72a4 */ /* 0x000fe2000f8e023f */
[----:B0-----:R-:W-:-:S03]  /*b240*/  VIADD R0, R0, 0xf ;  /* 0x0000000f00007836 */ /* 0x001fc60000000000 */
[----:B------:R-:W-:Y:S02]  /*b250*/  UIADD3 UR13, UR21, UR13, URZ ;  /* 0x0000000d150d7290 */ /* 0x000fe4000fffe03f */
[----:B------:R-:W-:-:S04]  /*b260*/  SHF.R.S32.HI R3, RZ, 0x1f, R0 ;  /* 0x0000001fff037819 */ /* 0x000fc80000011400 */
[----:B------:R-:W-:Y:S01]  /*b270*/  LEA.HI R3, R3, R0, RZ, 0x4 ;  /* 0x0000000003037211 */ /* 0x000fe200078f20ff */
[----:B------:R-:W-:Y:S01]  /*b280*/  IMAD.MOV.U32 R0, RZ, RZ, 0x1 ;  /* 0x00000001ff007424 */ /* 0x000fe200078e00ff */
[----:B-1----:R-:W-:Y:S02]  /*b290*/  LOP3.LUT R9, R9, 0x1, RZ, 0xc0, !PT ;  /* 0x0000000109097812 */ /* 0x002fe400078ec0ff */
[----:B------:R-:W-:Y:S01]  /*b2a0*/  SHF.R.S32.HI R10, RZ, 0x4, R3 ;  /* 0x00000004ff0a7819 */ /* 0x000fe20000011403 */
[----:B------:R-:W-:-:S04]  /*b2b0*/  IMAD.MOV.U32 R3, RZ, RZ, RZ ;  /* 0x000000ffff037224 */ /* 0x000fc800078e00ff */
[----:B------:R-:W-:-:S07]  /*b2c0*/  VIADD R12, R10, 0x1 ;  /* 0x000000010a0c7836 */ /* 0x000fce0000000000 */
.L_x_284:
[----:B------:R-:W-:-:S03]  /*b2d0*/  UMOV UR4, 0xffffffff ;  /* 0xffffffff00047882 */ /* 0x000fc60000000000 */
[----:B------:R-:W-:Y:S05]  /*b2e0*/  BRA.DIV UR4, `(.L_x_274) ;  /* 0x0000001604387947 */ /* 0x000fea000b800000 */
[----:B------:R-:W-:-:S13]  /*b2f0*/  ELECT P6, URZ, PT ;  /* 0x00000000003f782f */ /* 0x000fda00038c0000 */
.L_x_306:
[----:B------:R-:W0:Y:S01]  /*b300*/  LDC R4, c[0x0][0x28c] ;  /* 0x0000a300ff047b82 */ /* 0x000e220000000800 */
[----:B------:R-:W-:Y:S01]  /*b310*/  BSSY B1, `(.L_x_275) ;  /* 0x000003a000017945 */ /* 0x000fe20003800000 */
[----:B0-----:R-:W-:-:S13]  /*b320*/  ISETP.LT.OR P6, PT, R4, 0x1, !P6 ;  /* 0x000000010400780c */ /* 0x001fda00077c1670 */
[----:B------:R-:W-:Y:S05]  /*b330*/  @P6 BRA `(.L_x_276) ;  /* 0x0000000000dc6947 */ /* 0x000fea0003800000 */
[----:B------:R-:W-:Y:S02]  /*b340*/  IMAD R20, R20, 0x2, R9 ;  /* 0x0000000214147824 */ /* 0x000fe400078e0209 */
[----:B------:R-:W-:Y:S02]  /*b350*/  IMAD R21, R13, 0x180, RZ ;  /* 0x000001800d157824 */ /* 0x000fe400078e02ff */
[----:B------:R-:W-:Y:S02]  /*b360*/  IMAD.MOV.U32 R22, RZ, RZ, RZ ;  /* 0x000000ffff167224 */ /* 0x000fe400078e00ff */
[----:B------:R-:W-:Y:S02]  /*b370*/  IMAD.MOV.U32 R4, RZ, RZ, R12 ;  /* 0x000000ffff047224 */ /* 0x000fe400078e000c */
[----:B------:R-:W-:Y:S02]  /*b380*/  IMAD.MOV.U32 R5, RZ, RZ, R0 ;  /* 0x000000ffff057224 */ /* 0x000fe400078e0000 */
[----:B------:R-:W-:-:S02]  /*b390*/  IMAD.MOV.U32 R14, RZ, RZ, R3 ;  /* 0x000000ffff0e7224 */ /* 0x000fc400078e0003 */
[----:B------:R-:W-:-:S07]  /*b3a0*/  IMAD R15, R20, 0x28, RZ ;  /* 0x00000028140f7824 */ /* 0x000fce00078e02ff */
.L_x_279:
[----:B------:R-:W0:Y:S01]  /*b3b0*/  S2R R20, SR_CgaCtaId ;  /* 0x0000000000147919 */ /* 0x000e220000008800 */
[----:B------:R-:W-:Y:S02]  /*b3c0*/  MOV R7, 0x400 ;  /* 0x0000040000077802 */ /* 0x000fe40000000f00 */
[----:B------:R-:W-:-:S13]  /*b3d0*/  LOP3.LUT P1, RZ, R18, 0x7f, RZ, 0xc0, !PT ;  /* 0x0000007f12ff7812 */ /* 0x000fda000782c0ff */
[----:B------:R-:W1:Y:S01]  /*b3e0*/  @!P1 LDC R13, c[0x0][0x500] ;  /* 0x00014000ff0d9b82 */ /* 0x000e620000000800 */
[----:B0-----:R-:W-:Y:S02]  /*b3f0*/  LEA R23, R20, R7, 0x18 ;  /* 0x0000000714177211 */ /* 0x001fe400078ec0ff */
[----:B------:R-:W-:-:S03]  /*b400*/  SHF.L.U32 R7, R5, 0x1f, RZ ;  /* 0x0000001f05077819 */ /* 0x000fc600000006ff */
[----:B------:R-:W-:-:S04]  /*b410*/  IMAD R20, R14, 0x8, R23 ;  /* 0x000000080e147824 */ /* 0x000fc800078e0217 */
[----:B------:R-:W0:Y:S02]  /*b420*/  SYNCS.PHASECHK.TRANS64.TRYWAIT P0, [R20+URZ+0x78], R7 ;  /* 0x00007807140075a7 */ /* 0x000e24000800017f */
[----:B01----:R-:W-:Y:S05]  /*b430*/  @!P0 BRA `(.L_x_277) ;  /* 0x0000001400048947 */ /* 0x003fea0003800000 */
.L_x_307:
[----:B0-----:R-:W-:Y:S01]  /*b440*/  PRMT R7, R8, 0x9910, RZ ;  /* 0x0000991008077816 */ /* 0x001fe200000000ff */
[----:B------:R0:W-:Y:S03]  /*b450*/  @!P1 SYNCS.ARRIVE.TRANS64 RZ, [R20+URZ], R13 ;  /* 0x0000000d14ff99a7 */ /* 0x0001e6000800003f */
[----:B------:R-:W-:-:S13]  /*b460*/  ISETP.NE.AND P0, PT, R7, 0x2, PT ;  /* 0x000000020700780c */ /* 0x000fda0003f05270 */
[----:B0-----:R-:W-:Y:S05]  /*b470*/  @P0 BRA `(.L_x_278) ;  /* 0x0000000000040947 */ /* 0x001fea0003800000 */
[----:B------:R-:W-:Y:S01]  /*b480*/  BPT.TRAP 0x1 ;  /* 0x000000040000795c */ /* 0x000fe20000300000 */
.L_x_278:
[----:B------:R-:W-:Y:S01]  /*b490*/  IMAD R7, R14, 0x2, R9 ;  /* 0x000000020e077824 */ /* 0x000fe200078e0209 */
[----:B------:R-:W-:Y:S01]  /*b4a0*/  R2UR UR9, R20 ;  /* 0x00000000140972ca */ /* 0x000fe200000e0000 */
[--C-:B------:R-:W-:Y:S01]  /*b4b0*/  IMAD R13, R14, 0x3000, R23.reuse ;  /* 0x000030000e0d7824 */ /* 0x100fe200078e0217 */
[----:B------:R-:W-:Y:S01]  /*b4c0*/  UIADD3 UR4, UP0, UR22, 0xf0, URZ ;  /* 0x000000f016047890 */ /* 0x000fe2000ff1e03f */
[----:B------:R-:W-:Y:S01]  /*b4d0*/  IMAD R7, R7, 0x280, RZ ;  /* 0x0000028007077824 */ /* 0x000fe200078e02ff */
[----:B------:R-:W-:Y:S01]  /*b4e0*/  R2UR UR11, R21 ;  /* 0x00000000150b72ca */ /* 0x000fe200000e0000 */
[----:B------:R-:W-:Y:S01]  /*b4f0*/  VIADD R4, R4, 0xffffffff ;  /* 0xffffffff04047836 */ /* 0x000fe20000000000 */
[----:B------:R-:W-:Y:S01]  /*b500*/  R2UR UR5, R13 ;  /* 0x000000000d0572ca */ /* 0x000fe200000e0000 */
[----:B------:R-:W-:Y:S01]  /*b510*/  IMAD R7, R7, 0x2, R23 ;  /* 0x0000000207077824 */ /* 0x000fe200078e0217 */
[----:B------:R-:W-:Y:S01]  /*b520*/  R2UR UR10, R22 ;  /* 0x00000000160a72ca */ /* 0x000fe200000e0000 */
[----:B------:R-:W-:Y:S01]  /*b530*/  UIADD3 UR24, UP1, UR22, 0x1f0, URZ ;  /* 0x000001f016187890 */ /* 0x000fe2000ff3e03f */
[----:B------:R-:W-:Y:S01]  /*b540*/  R2UR UR12, R6 ;  /* 0x00000000060c72ca */ /* 0x000fe200000e0000 */
[----:B------:R-:W-:Y:S01]  /*b550*/  VIADD R14, R14, 0x1 ;  /* 0x000000010e0e7836 */ /* 0x000fe20000000000 */
[----:B------:R-:W-:Y:S01]  /*b560*/  R2UR UR8, R7 ;  /* 0x00000000070872ca */ /* 0x000fe200000e0000 */
[----:B------:R-:W-:Y:S01]  /*b570*/  UIADD3.X UR25, URZ, UR23, URZ, UP1, !UPT ;  /* 0x000000173f197290 */ /* 0x000fe20008ffe43f */
[----:B------:R-:W-:Y:S01]  /*b580*/  R2UR UR19, R15 ;  /* 0x000000000f1372ca */ /* 0x000fe200000e0000 */
[----:B------:R-:W-:Y:S01]  /*b590*/  UMOV UR6, 0x0 ;  /* 0x0000000000067882 */ /* 0x000fe20000000000 */
[----:B------:R-:W-:Y:S01]  /*b5a0*/  ISETP.GT.AND P1, PT, R4, 0x1, PT ;  /* 0x000000010400780c */ /* 0x000fe20003f24270 */
[----:B------:R-:W-:Y:S01]  /*b5b0*/  UMOV UR7, 0x10000000 ;  /* 0x1000000000077882 */ /* 0x000fe20000000000 */
[----:B------:R-:W-:Y:S01]  /*b5c0*/  ISETP.NE.AND P0, PT, R14, 0xf, PT ;  /* 0x0000000f0e00780c */ /* 0x000fe20003f05270 */
[----:B------:R-:W-:Y:S01]  /*b5d0*/  UIADD3 UR14, UR5, 0x200, URZ ;  /* 0x00000200050e7890 */ /* 0x000fe2000fffe03f */
[----:B------:R-:W-:Y:S01]  /*b5e0*/  VIADD R22, R22, 0x10 ;  /* 0x0000001016167836 */ /* 0x000fe20000000000 */
[----:B------:R-:W-:Y:S01]  /*b5f0*/  UIADD3.X UR5, URZ, UR23, URZ, UP0, !UPT ;  /* 0x000000173f057290 */ /* 0x000fe200087fe43f */
[----:B------:R-:W-:Y:S01]  /*b600*/  SEL R20, RZ, 0x1, P0 ;  /* 0x00000001ff147807 */ /* 0x000fe20000000000 */
[----:B------:R-:W-:Y:S01]  /*b610*/  UMOV UR26, 0x30000 ;  /* 0x00030000001a7882 */ /* 0x000fe20000000000 */
[----:B------:R-:W-:Y:S01]  /*b620*/  SEL R14, R14, RZ, P0 ;  /* 0x000000ff0e0e7207 */ /* 0x000fe20000000000 */
[----:B------:R-:W-:Y:S01]  /*b630*/  UIADD3 UR15, UR8, 0x2d200, URZ ;  /* 0x0002d200080f7890 */ /* 0x000fe2000fffe03f */
[----:B------:R-:W-:-:S02]  /*b640*/  LOP3.LUT R5, R5, R20, RZ, 0x3c, !PT ;  /* 0x0000001405057212 */ /* 0x000fc400078e3cff */
[----:B------:R-:W-:Y:S02]  /*b650*/  UMOV UR8, UR14 ;  /* 0x0000000e00087c82 */ /* 0x000fe40008000000 */
[----:B------:R0:W-:Y:S02]  /*b660*/  UTMALDG.3D [UR8], [UR4], desc[UR6] ;  /* 0x00000608040075b4 */ /* 0x0001e40008011000 */
[----:B0-----:R-:W-:Y:S01]  /*b670*/  UMOV UR8, UR15 ;  /* 0x0000000f00087c82 */ /* 0x001fe20008000000 */
[----:B------:R-:W-:Y:S02]  /*b680*/  UMOV UR11, UR19 ;  /* 0x00000013000b7c82 */ /* 0x000fe40008000000 */
[----:B------:R0:W-:Y:S02]  /*b690*/  UTMALDG.3D.MULTICAST [UR8], [UR24], UR26, desc[UR6] ;  /* 0x00000608180073b4 */ /* 0x0001e4000801181a */
[----:B0-----:R-:W-:Y:S05]  /*b6a0*/  @P1 BRA `(.L_x_279) ;  /* 0xfffffffc00401947 */ /* 0x001fea000383ffff */
.L_x_276:
[----:B------:R-:W-:Y:S05]  /*b6b0*/  BSYNC B1 ;  /* 0x0000000000017941 */ /* 0x000fea0003800000 */
.L_x_275:
[----:B------:R-:W-:Y:S01]  /*b6c0*/  LOP3.LUT P1, RZ, R11, 0xff, RZ, 0xc0, !PT ;  /* 0x000000ff0bff7812 */ /* 0x000fe2000782c0ff */
[C---:B------:R-:W-:Y:S01]  /*b6d0*/  IMAD.IADD R6, R10.reuse, 0x1, R3 ;  /* 0x000000010a067824 */ /* 0x040fe200078e0203 */
[----:B------:R-:W-:Y:S01]  /*b6e0*/  ULDC.64 UR4, c[0x0][0x650] ;  /* 0x0001940000047ab9 */ /* 0x000fe20000000a00 */
[----:B------:R-:W-:Y:S01]  /*b6f0*/  ISETP.GE.U32.AND P2, PT, R10, 0xf, PT ;  /* 0x0000000f0a00780c */ /* 0x000fe20003f46070 */
[----:B------:R-:W-:Y:S01]  /*b700*/  BSSY B1, `(.L_x_280) ;  /* 0x000006b000017945 */ /* 0x000fe20003800000 */
[----:B------:R-:W-:Y:S01]  /*b710*/  IMAD.MOV.U32 R13, RZ, RZ, -0x1 ;  /* 0xffffffffff0d7424 */ /* 0x000fe200078e00ff */
[----:B------:R-:W-:Y:S01]  /*b720*/  ISETP.GT.U32.AND P0, PT, R6, 0xe, PT ;  /* 0x0000000e0600780c */ /* 0x000fe20003f04070 */
[----:B------:R-:W-:Y:S01]  /*b730*/  IMAD.MOV.U32 R20, RZ, RZ, -0x1 ;  /* 0xffffffffff147424 */ /* 0x000fe200078e00ff */
[----:B------:R-:W-:Y:S02]  /*b740*/  PRMT R11, RZ, 0x7610, R11 ;  /* 0x00007610ff0b7816 */ /* 0x000fe4000000000b */
[----:B------:R-:W-:-:S03]  /*b750*/  ISETP.LT.U32.AND P0, PT, R10, 0xf, P0 ;  /* 0x0000000f0a00780c */ /* 0x000fc60000701070 */
[----:B------:R-:W0:Y:S01]  /*b760*/  @P1 S2R R5, SR_CgaCtaId ;  /* 0x0000000000051919 */ /* 0x000e220000008800 */
[----:B------:R-:W-:-:S04]  /*b770*/  @P1 MOV R4, 0x400 ;  /* 0x0000040000041802 */ /* 0x000fc80000000f00 */
[----:B0-----:R-:W-:Y:S01]  /*b780*/  @P1 LEA R3, R5, R4, 0x18 ;  /* 0x0000000405031211 */ /* 0x001fe200078ec0ff */
[----:B------:R-:W-:-:S03]  /*b790*/  IMAD.WIDE.U32 R4, R6, -0x77777777, RZ ;  /* 0x8888888906047825 */ /* 0x000fc600078e00ff */
[----:B------:R0:W-:Y:S01]  /*b7a0*/  @P1 SYNCS.ARRIVE.TRANS64.A1T0 RZ, [R3+URZ+0x108], RZ ;  /* 0x000108ff03ff19a7 */ /* 0x0001e2000810003f */
[----:B------:R-:W-:Y:S02]  /*b7b0*/  IADD3 R16, P1, R16, UR20, RZ ;  /* 0x0000001410107c10 */ /* 0x000fe4000ff3e0ff */
[----:B------:R-:W-:Y:S02]  /*b7c0*/  SHF.R.U32.HI R5, RZ, 0x3, R5 ;  /* 0x00000003ff057819 */ /* 0x000fe40000011605 */
[----:B------:R-:W-:Y:S02]  /*b7d0*/  IADD3.X R17, R17, UR13, RZ, P1, !PT ;  /* 0x0000000d11117c10 */ /* 0x000fe40008ffe4ff */
[----:B------:R-:W-:Y:S02]  /*b7e0*/  PRMT R4, RZ, 0x7610, R4 ;  /* 0x00007610ff047816 */ /* 0x000fe40000000004 */
[----:B0-----:R-:W-:Y:S02]  /*b7f0*/  SEL R3, RZ, 0x1, !P0 ;  /* 0x00000001ff037807 */ /* 0x001fe40004000000 */
[----:B------:R-:W-:-:S02]  /*b800*/  ISETP.GE.U32.AND P0, PT, R16, UR4, PT ;  /* 0x0000000410007c0c */ /* 0x000fc4000bf06070 */
[----:B------:R-:W-:Y:S01]  /*b810*/  LOP3.LUT R0, R0, R3, RZ, 0x3c, !PT ;  /* 0x0000000300007212 */ /* 0x000fe200078e3cff */
[----:B------:R-:W-:Y:S01]  /*b820*/  IMAD R3, R5, -0xf, R6 ;  /* 0xfffffff105037824 */ /* 0x000fe200078e0206 */
[----:B------:R-:W-:Y:S01]  /*b830*/  ISETP.GE.U32.AND.EX P0, PT, R17, UR5, PT, P0 ;  /* 0x0000000511007c0c */ /* 0x000fe2000bf06100 */
[----:B------:R-:W-:Y:S01]  /*b840*/  IMAD.MOV.U32 R6, RZ, RZ, -0x1 ;  /* 0xffffffffff067424 */ /* 0x000fe200078e00ff */
[----:B------:R-:W-:-:S11]  /*b850*/  @P2 LOP3.LUT R0, R0, 0x1, R5, 0x78, !PT ;  /* 0x0000000100002812 */ /* 0x000fd600078e7805 */
[----:B------:R-:W-:Y:S05]  /*b860*/  @P0 BRA `(.L_x_281) ;  /* 0x0000000400500947 */ /* 0x000fea0003800000 */
[----:B------:R-:W0:Y:S01]  /*b870*/  S2R R15, SR_CTAID.X ;  /* 0x00000000000f7919 */ /* 0x000e220000002500 */
[----:B------:R-:W-:Y:S01]  /*b880*/  ULDC.64 UR4, c[0x0][0x628] ;  /* 0x00018a0000047ab9 */ /* 0x000fe20000000a00 */
[----:B------:R-:W1:Y:S01]  /*b890*/  LDC R20, c[0x0][0x144] ;  /* 0x00005100ff147b82 */ /* 0x000e620000000800 */
[----:B------:R-:W-:Y:S01]  /*b8a0*/  ISETP.NE.U32.AND P0, PT, RZ, UR4, PT ;  /* 0x00000004ff007c0c */ /* 0x000fe2000bf05070 */
[----:B------:R-:W2:Y:S01]  /*b8b0*/  S2R R13, SR_CTAID.Y ;  /* 0x00000000000d7919 */ /* 0x000ea20000002600 */
[----:B------:R-:W-:Y:S01]  /*b8c0*/  ULDC UR7, c[0x0][0x630] ;  /* 0x00018c0000077ab9 */ /* 0x000fe20000000800 */
[----:B------:R-:W-:Y:S01]  /*b8d0*/  ULDC UR8, c[0x0][0x150] ;  /* 0x0000540000087ab9 */ /* 0x000fe20000000800 */
[----:B------:R-:W-:Y:S01]  /*b8e0*/  ISETP.NE.AND.EX P0, PT, RZ, UR5, PT, P0 ;  /* 0x00000005ff007c0c */ /* 0x000fe2000bf05300 */
[----:B------:R-:W-:Y:S02]  /*b8f0*/  IMAD.MOV.U32 R4, RZ, RZ, R16 ;  /* 0x000000ffff047224 */ /* 0x000fe400078e0010 */
[----:B------:R-:W-:Y:S01]  /*b900*/  IMAD.MOV.U32 R5, RZ, RZ, R17 ;  /* 0x000000ffff057224 */ /* 0x000fe200078e0011 */
[----:B0-----:R-:W-:-:S09]  /*b910*/  I2FP.F32.U32 R22, R15 ;  /* 0x0000000f00167245 */ /* 0x001fd20000201000 */
[----:B------:R-:W-:Y:S05]  /*b920*/  @!P0 BRA `(.L_x_282) ;  /* 0x0000000000288947 */ /* 0x000fea0003800000 */
[----:B------:R-:W-:Y:S02]  /*b930*/  ULDC UR6, c[0x0][0x634] ;  /* 0x00018d0000067ab9 */ /* 0x000fe40000000800 */
[----:B------:R-:W-:-:S05]  /*b940*/  IADD3 R5, P0, R16, UR6, RZ ;  /* 0x0000000610057c10 */ /* 0x000fca000ff1e0ff */
[----:B------:R-:W-:-:S04]  /*b950*/  IMAD.X R21, RZ, RZ, R17, P0 ;  /* 0x000000ffff157224 */ /* 0x000fc800000e0611 */
[----:B------:R-:W-:-:S04]  /*b960*/  IMAD.WIDE.U32 R6, R21, UR4, RZ ;  /* 0x0000000415067c25 */ /* 0x000fc8000f8e00ff */
[----:B------:R-:W-:-:S04]  /*b970*/  IMAD.WIDE.U32 R6, P0, R5, UR5, R6 ;  /* 0x0000000505067c25 */ /* 0x000fc8000f800006 */
[----:B------:R-:W-:-:S04]  /*b980*/  IMAD.WIDE.U32 R4, R5, UR4, RZ ;  /* 0x0000000405047c25 */ /* 0x000fc8000f8e00ff */
[----:B------:R-:W-:Y:S01]  /*b990*/  IMAD.MOV.U32 R4, RZ, RZ, R7 ;  /* 0x000000ffff047224 */ /* 0x000fe200078e0007 */
[----:B------:R-:W-:Y:S01]  /*b9a0*/  IADD3 RZ, P1, R5, R6, RZ ;  /* 0x0000000605ff7210 */ /* 0x000fe20007f3e0ff */
[----:B------:R-:W-:-:S04]  /*b9b0*/  IMAD.X R5, RZ, RZ, RZ, P0 ;  /* 0x000000ffff057224 */ /* 0x000fc800000e06ff */
[----:B------:R-:W-:-:S08]  /*b9c0*/  IMAD.WIDE.U32.X R4, R21, UR5, R4, P1 ;  /* 0x0000000515047c25 */ /* 0x000fd000088e0404 */
.L_x_282:
[----:B------:R-:W-:Y:S01]  /*b9d0*/  FMUL R22, R22, UR8 ;  /* 0x0000000816167c20 */ /* 0x000fe20008400000 */
[--C-:B------:R-:W-:Y:S01]  /*b9e0*/  SHF.R.U64 R14, R4, UR7, R5.reuse ;  /* 0x00000007040e7c19 */ /* 0x100fe20008001205 */
[----:B------:R-:W-:Y:S01]  /*b9f0*/  ULDC.64 UR4, c[0x0][0x620] ;  /* 0x0001880000047ab9 */ /* 0x000fe20000000a00 */
[----:B------:R-:W-:Y:S01]  /*ba00*/  SHF.R.U32.HI R4, RZ, UR7, R5 ;  /* 0x00000007ff047c19 */ /* 0x000fe20008011605 */
[----:B------:R-:W-:Y:S01]  /*ba10*/  ULDC.64 UR6, c[0x0][0x640] ;  /* 0x0001900000067ab9 */ /* 0x000fe20000000a00 */
[----:B------:R-:W-:Y:S01]  /*ba20*/  IADD3 R5, P0, RZ, -R14, RZ ;  /* 0x8000000eff057210 */ /* 0x000fe20007f1e0ff */
[----:B------:R-:W0:Y:S04]  /*ba30*/  F2I.U32.TRUNC.NTZ R22, R22 ;  /* 0x0000001600167305 */ /* 0x000e28000020f000 */
[----:B------:R-:W-:Y:S01]  /*ba40*/  IMAD.X R4, RZ, RZ, ~R4, P0 ;  /* 0x000000ffff047224 */ /* 0x000fe200000e0e04 */
[----:B------:R-:W-:-:S03]  /*ba50*/  ISETP.NE.U32.AND P0, PT, RZ, UR6, PT ;  /* 0x00000006ff007c0c */ /* 0x000fc6000bf05070 */
[----:B------:R-:W-:Y:S01]  /*ba60*/  IMAD R4, R4, UR4, RZ ;  /* 0x0000000404047c24 */ /* 0x000fe2000f8e02ff */
[----:B------:R-:W-:-:S03]  /*ba70*/  ISETP.NE.AND.EX P0, PT, RZ, UR7, PT, P0 ;  /* 0x00000007ff007c0c */ /* 0x000fc6000bf05300 */
[C---:B------:R-:W-:Y:S01]  /*ba80*/  IMAD R7, R5.reuse, UR5, R4 ;  /* 0x0000000505077c24 */ /* 0x040fe2000f8e0204 */
[----:B------:R-:W-:Y:S01]  /*ba90*/  ULDC UR5, c[0x0][0x154] ;  /* 0x0000550000057ab9 */ /* 0x000fe20000000800 */
[----:B------:R-:W-:Y:S01]  /*baa0*/  IMAD.WIDE.U32 R4, R5, UR4, R16 ;  /* 0x0000000405047c25 */ /* 0x000fe2000f8e0010 */
[----:B------:R-:W-:-:S03]  /*bab0*/  ULDC UR4, c[0x0][0x618] ;  /* 0x0001860000047ab9 */ /* 0x000fc60000000800 */
[----:B0-----:R-:W-:Y:S02]  /*bac0*/  IMAD.MOV R6, RZ, RZ, -R22 ;  /* 0x000000ffff067224 */ /* 0x001fe400078e0a16 */
[----:B------:R-:W-:Y:S02]  /*bad0*/  IMAD.IADD R5, R5, 0x1, R7 ;  /* 0x0000000105057824 */ /* 0x000fe400078e0207 */
[----:B-1----:R-:W-:Y:S01]  /*bae0*/  IMAD R15, R20, R6, R15 ;  /* 0x00000006140f7224 */ /* 0x002fe200078e020f */
[----:B--2---:R-:W-:Y:S01]  /*baf0*/  I2FP.F32.U32 R6, R13 ;  /* 0x0000000d00067245 */ /* 0x004fe20000201000 */
[----:B------:R-:W0:Y:S01]  /*bb00*/  LDC R20, c[0x0][0x148] ;  /* 0x00005200ff147b82 */ /* 0x000e220000000800 */
[--C-:B------:R-:W-:Y:S02]  /*bb10*/  SHF.R.U64 R21, R4, UR4, R5.reuse ;  /* 0x0000000404157c19 */ /* 0x100fe40008001205 */
[----:B------:R-:W-:Y:S01]  /*bb20*/  SHF.R.U32.HI R4, RZ, UR4, R5 ;  /* 0x00000004ff047c19 */ /* 0x000fe20008011605 */
[----:B------:R-:W-:Y:S01]  /*bb30*/  FMUL R6, R6, UR5 ;  /* 0x0000000506067c20 */ /* 0x000fe20008400000 */
[----:B------:R-:W-:-:S02]  /*bb40*/  ULDC UR4, c[0x0][0x608] ;  /* 0x0001820000047ab9 */ /* 0x000fc40000000800 */
[--C-:B------:R-:W-:Y:S01]  /*bb50*/  SHF.R.U64 R23, R21, UR4, R4.reuse ;  /* 0x0000000415177c19 */ /* 0x100fe20008001204 */
[----:B------:R1:W2:Y:S01]  /*bb60*/  F2I.U32.TRUNC.NTZ R24, R6 ;  /* 0x0000000600187305 */ /* 0x0002a2000020f000 */
[----:B------:R-:W-:Y:S01]  /*bb70*/  SHF.R.U32.HI R4, RZ, UR4, R4 ;  /* 0x00000004ff047c19 */ /* 0x000fe20008011604 */
[----:B------:R-:W-:-:S03]  /*bb80*/  ULDC UR4, c[0x0][0x658] ;  /* 0x0001960000047ab9 */ /* 0x000fc60000000800 */
[--C-:B------:R-:W-:Y:S02]  /*bb90*/  SHF.R.U64 R22, R23, UR4, R4.reuse ;  /* 0x0000000417167c19 */ /* 0x100fe40008001204 */
[----:B------:R-:W-:-:S03]  /*bba0*/  SHF.R.U32.HI R25, RZ, UR4, R4 ;  /* 0x00000004ff197c19 */ /* 0x000fc60008011604 */
[----:B------:R-:W-:Y:S02]  /*bbb0*/  IMAD.MOV.U32 R4, RZ, RZ, R22 ;  /* 0x000000ffff047224 */ /* 0x000fe400078e0016 */
[----:B------:R-:W-:Y:S01]  /*bbc0*/  IMAD.MOV.U32 R5, RZ, RZ, R25 ;  /* 0x000000ffff057224 */ /* 0x000fe200078e0019 */
[----:B-1----:R-:W-:Y:S06]  /*bbd0*/  @!P0 BRA `(.L_x_283) ;  /* 0x0000000000288947 */ /* 0x002fec0003800000 */
        /* <DEDUP_REMOVED lines=10> */
.L_x_283:
[----:B------:R-:W-:Y:S01]  /*bc80*/  ISETP.NE.AND P0, PT, R2, 0x1, PT ;  /* 0x000000010200780c */ /* 0x000fe20003f05270 */
[----:B------:R-:W-:Y:S01]  /*bc90*/  ULDC UR4, c[0x0][0x648] ;  /* 0x0001920000047ab9 */ /* 0x000fe20000000800 */
[----:B------:R-:W-:Y:S01]  /*bca0*/  LOP3.LUT R23, R23, UR17, RZ, 0xc0, !PT ;  /* 0x0000001117177c12 */ /* 0x000fe2000f8ec0ff */
[----:B--2---:R-:W-:Y:S01]  /*bcb0*/  IMAD.MOV R24, RZ, RZ, -R24 ;  /* 0x000000ffff187224 */ /* 0x004fe200078e0a18 */
[----:B------:R-:W-:Y:S01]  /*bcc0*/  SHF.R.U64 R4, R4, UR4, R5 ;  /* 0x0000000404047c19 */ /* 0x000fe20008001205 */
[----:B------:R-:W-:Y:S01]  /*bcd0*/  ULDC UR4, c[0x0][0x638] ;  /* 0x00018e0000047ab9 */ /* 0x000fe20000000800 */
[----:B------:R-:W-:Y:S01]  /*bce0*/  LOP3.LUT R21, R21, UR16, RZ, 0xc0, !PT ;  /* 0x0000001015157c12 */ /* 0x000fe2000f8ec0ff */
[----:B------:R-:W-:Y:S01]  /*bcf0*/  ULDC UR5, c[0x0][0x610] ;  /* 0x0001840000057ab9 */ /* 0x000fe20000000800 */
[----:B------:R-:W-:Y:S02]  /*bd00*/  IMAD.MOV.U32 R6, RZ, RZ, R14 ;  /* 0x000000ffff067224 */ /* 0x000fe400078e000e */
[----:B------:R-:W-:-:S02]  /*bd10*/  IMAD.MOV R5, RZ, RZ, -R4 ;  /* 0x000000ffff057224 */ /* 0x000fc400078e0a04 */
[----:B------:R-:W-:Y:S02]  /*bd20*/  IMAD R4, R4, UR18, R23 ;  /* 0x0000001204047c24 */ /* 0x000fe4000f8e0217 */
[----:B0-----:R-:W-:Y:S02]  /*bd30*/  @P0 IMAD R15, R20, R24, R13 ;  /* 0x00000018140f0224 */ /* 0x001fe400078e020d */
[----:B------:R-:W-:Y:S01]  /*bd40*/  IMAD R22, R5, UR4, R22 ;  /* 0x0000000405167c24 */ /* 0x000fe2000f8e0216 */
[----:B------:R-:W-:Y:S01]  /*bd50*/  ULDC UR4, c[0x0][0x600] ;  /* 0x0001800000047ab9 */ /* 0x000fe20000000800 */
[----:B------:R-:W-:Y:S02]  /*bd60*/  IMAD R15, R4, UR5, R15 ;  /* 0x00000005040f7c24 */ /* 0x000fe4000f8e020f */
[----:B------:R-:W-:Y:S02]  /*bd70*/  IMAD R22, R22, UR4, R21 ;  /* 0x0000000416167c24 */ /* 0x000fe4000f8e0215 */
[----:B------:R-:W-:-:S03]  /*bd80*/  IMAD.MOV.U32 R4, RZ, RZ, 0x1 ;  /* 0x00000001ff047424 */ /* 0x000fc600078e00ff */
[----:B------:R-:W-:Y:S02]  /*bd90*/  SEL R20, R22, R15, !P0 ;  /* 0x0000000f16147207 */ /* 0x000fe40004000000 */
[----:B------:R-:W-:-:S07]  /*bda0*/  SEL R13, R15, R22, !P0 ;  /* 0x000000160f0d7207 */ /* 0x000fce0004000000 */
.L_x_281:
[----:B------:R-:W-:Y:S05]  /*bdb0*/  BSYNC B1 ;  /* 0x0000000000017941 */ /* 0x000fea0003800000 */
.L_x_280:
[----:B------:R-:W-:-:S13]  /*bdc0*/  LOP3.LUT P0, RZ, R4, 0xff, RZ, 0xc0, !PT ;  /* 0x000000ff04ff7812 */ /* 0x000fda000780c0ff */
[----:B------:R-:W-:Y:S05]  /*bdd0*/  @P0 BRA `(.L_x_284) ;  /* 0xfffffff4003c0947 */ /* 0x000fea000383ffff */
[----:B------:R-:W-:Y:S05]  /*bde0*/  BSYNC B0 ;  /* 0x0000000000007941 */ /* 0x000fea0003800000 */
.L_x_273:
[----:B------:R-:W-:-:S03]  /*bdf0*/  UMOV UR4, 0xffffffff ;  /* 0xffffffff00047882 */ /* 0x000fc60000000000 */
[----:B------:R-:W-:Y:S05]  /*be00*/  BRA.DIV UR4, `(.L_x_285) ;  /* 0x0000000a04a47947 */ /* 0x000fea000b800000 */
[----:B------:R-:W-:-:S13]  /*be10*/  ELECT P6, URZ, PT ;  /* 0x00000000003f782f */ /* 0x000fda00038c0000 */
.L_x_310:
[----:B------:R-:W-:Y:S04]  /*be20*/  BSSY B0, `(.L_x_286) ;  /* 0x000008e000007945 */ /* 0x000fe80003800000 */
[----:B------:R-:W-:Y:S05]  /*be30*/  @!P6 BRA `(.L_x_287) ;  /* 0x000000080030e947 */ /* 0x000fea0003800000 */
[----:B------:R-:W-:-:S04]  /*be40*/  LOP3.LUT R19, R19, 0x2, RZ, 0xfc, !PT ;  /* 0x0000000213137812 */ /* 0x000fc800078efcff */
[----:B------:R-:W-:-:S13]  /*be50*/  ISETP.NE.AND P0, PT, R19, 0x3, PT ;  /* 0x000000031300780c */ /* 0x000fda0003f05270 */
[----:B------:R-:W-:Y:S05]  /*be60*/  @!P0 BRA `(.L_x_288) ;  /* 0x0000000000048947 */ /* 0x000fea0003800000 */
[----:B------:R-:W-:Y:S01]  /*be70*/  BPT.TRAP 0x1 ;  /* 0x000000040000795c */ /* 0x000fe20000300000 */
.L_x_288:
[----:B------:R-:W0:Y:S01]  /*be80*/  S2R R5, SR_CgaCtaId ;  /* 0x0000000000057919 */ /* 0x000e220000008800 */
[----:B------:R-:W-:Y:S02]  /*be90*/  MOV R2, 0x400 ;  /* 0x0000040000027802 */ /* 0x000fe40000000f00 */
[----:B------:R-:W-:Y:S02]  /*bea0*/  SHF.L.U32 R4, R0, 0x1f, RZ ;  /* 0x0000001f00047819 */ /* 0x000fe400000006ff */
[----:B0-----:R-:W-:-:S05]  /*beb0*/  LEA R2, R5, R2, 0x18 ;  /* 0x0000000205027211 */ /* 0x001fca00078ec0ff */
[----:B------:R-:W-:-:S04]  /*bec0*/  VIADD R2, R2, 0x78 ;  /* 0x0000007802027836 */ /* 0x000fc80000000000 */
[C---:B------:R-:W-:Y:S02]  /*bed0*/  IMAD R7, R3.reuse, 0x8, R2 ;  /* 0x0000000803077824 */ /* 0x040fe400078e0202 */
[----:B------:R-:W-:Y:S02]  /*bee0*/  VIADD R3, R3, 0x1 ;  /* 0x0000000103037836 */ /* 0x000fe40000000000 */
[----:B------:R-:W0:Y:S03]  /*bef0*/  SYNCS.PHASECHK.TRANS64.TRYWAIT P0, [R7+URZ], R4 ;  /* 0x00000004070075a7 */ /* 0x000e26000800017f */
[----:B------:R-:W-:-:S04]  /*bf00*/  ISETP.NE.AND P1, PT, R3, 0xf, PT ;  /* 0x0000000f0300780c */ /* 0x000fc80003f25270 */
[----:B------:R-:W-:Y:S02]  /*bf10*/  SEL R5, RZ, 0x1, P1 ;  /* 0x00000001ff057807 */ /* 0x000fe40000800000 */
[----:B------:R-:W-:Y:S02]  /*bf20*/  SEL R3, R3, RZ, P1 ;  /* 0x000000ff03037207 */ /* 0x000fe40000800000 */
[----:B------:R-:W-:-:S03]  /*bf30*/  LOP3.LUT R6, R0, R5, RZ, 0x3c, !PT ;  /* 0x0000000500067212 */ /* 0x000fc600078e3cff */
[----:B------:R-:W-:Y:S01]  /*bf40*/  IMAD R8, R3, 0x8, R2 ;  /* 0x0000000803087824 */ /* 0x000fe200078e0202 */
[----:B------:R-:W-:Y:S01]  /*bf50*/  SHF.L.U32 R5, R6, 0x1f, RZ ;  /* 0x0000001f06057819 */ /* 0x000fe200000006ff */
[----:B0-----:R-:W-:Y:S06]  /*bf60*/  @!P0 BRA `(.L_x_289) ;  /* 0x00000008006c8947 */ /* 0x001fec0003800000 */
.L_x_311:
[----:B------:R-:W1:Y:S01]  /*bf70*/  SYNCS.PHASECHK.TRANS64.TRYWAIT P0, [R8+URZ], R5 ;  /* 0x00000005080075a7 */ /* 0x000e62000800017f */
[----:B------:R-:W-:-:S05]  /*bf80*/  VIADD R0, R3, 0x1 ;  /* 0x0000000103007836 */ /* 0x000fca0000000000 */
[----:B------:R-:W-:-:S04]  /*bf90*/  ISETP.NE.AND P1, PT, R0, 0xf, PT ;  /* 0x0000000f0000780c */ /* 0x000fc80003f25270 */
[----:B------:R-:W-:Y:S02]  /*bfa0*/  SEL R3, RZ, 0x1, P1 ;  /* 0x00000001ff037807 */ /* 0x000fe40000800000 */
[----:B0-----:R-:W-:Y:S02]  /*bfb0*/  SEL R7, R0, RZ, P1 ;  /* 0x000000ff00077207 */ /* 0x001fe40000800000 */
[----:B------:R-:W-:-:S03]  /*bfc0*/  LOP3.LUT R6, R6, R3, RZ, 0x3c, !PT ;  /* 0x0000000306067212 */ /* 0x000fc600078e3cff */
[----:B------:R-:W-:Y:S01]  /*bfd0*/  IMAD R9, R7, 0x8, R2 ;  /* 0x0000000807097824 */ /* 0x000fe200078e0202 */
[----:B------:R-:W-:Y:S01]  /*bfe0*/  SHF.L.U32 R4, R6, 0x1f, RZ ;  /* 0x0000001f06047819 */ /* 0x000fe200000006ff */
[----:B-1----:R-:W-:Y:S06]  /*bff0*/  @!P0 BRA `(.L_x_290) ;  /* 0x00000008005c8947 */ /* 0x002fec0003800000 */
.L_x_312:
[----:B------:R-:W1:Y:S01]  /*c000*/  SYNCS.PHASECHK.TRANS64.TRYWAIT P0, [R9+URZ], R4 ;  /* 0x00000004090075a7 */ /* 0x000e62000800017f */
[----:B------:R-:W-:-:S05]  /*c010*/  VIADD R0, R7, 0x1 ;  /* 0x0000000107007836 */ /* 0x000fca0000000000 */
[----:B------:R-:W-:-:S04]  /*c020*/  ISETP.NE.AND P1, PT, R0, 0xf, PT ;  /* 0x0000000f0000780c */ /* 0x000fc80003f25270 */
[----:B------:R-:W-:Y:S02]  /*c030*/  SEL R3, RZ, 0x1, P1 ;  /* 0x00000001ff037807 */ /* 0x000fe40000800000 */
[----:B------:R-:W-:Y:S02]  /*c040*/  SEL R7, R0, RZ, P1 ;  /* 0x000000ff00077207 */ /* 0x000fe40000800000 */
[----:B------:R-:W-:-:S03]  /*c050*/  LOP3.LUT R6, R6, R3, RZ, 0x3c, !PT ;  /* 0x0000000306067212 */ /* 0x000fc600078e3cff */
[----:B0-----:R-:W-:Y:S01]  /*c060*/  IMAD R8, R7, 0x8, R2 ;  /* 0x0000000807087824 */ /* 0x001fe200078e0202 */
[----:B------:R-:W-:Y:S01]  /*c070*/  SHF.L.U32 R5, R6, 0x1f, RZ ;  /* 0x0000001f06057819 */ /* 0x000fe200000006ff */
[----:B-1----:R-:W-:Y:S06]  /*c080*/  @!P0 BRA `(.L_x_291) ;  /* 0x00000008004c8947 */ /* 0x002fec0003800000 */
.L_x_313:
        /* <DEDUP_REMOVED lines=9> */
.L_x_314:
        /* <DEDUP_REMOVED lines=9> */
.L_x_315:
        /* <DEDUP_REMOVED lines=9> */
.L_x_316:
        /* <DEDUP_REMOVED lines=9> */
.L_x_317:
        /* <DEDUP_REMOVED lines=9> */
.L_x_318:
        /* <DEDUP_REMOVED lines=9> */
.L_x_319:
        /* <DEDUP_REMOVED lines=9> */
.L_x_320:
        /* <DEDUP_REMOVED lines=9> */
.L_x_321:
        /* <DEDUP_REMOVED lines=9> */
.L_x_322:
[----:B------:R-:W1:Y:S01]  /*c5a0*/  SYNCS.PHASECHK.TRANS64.TRYWAIT P0, [R9+URZ], R4 ;  /* 0x00000004090075a7 */ /* 0x000e62000800017f */
[----:B------:R-:W-:-:S05]  /*c5b0*/  VIADD R0, R7, 0x1 ;  /* 0x0000000107007836 */ /* 0x000fca0000000000 */
[----:B------:R-:W-:-:S04]  /*c5c0*/  ISETP.NE.AND P1, PT, R0, 0xf, PT ;  /* 0x0000000f0000780c */ /* 0x000fc80003f25270 */
[----:B------:R-:W-:Y:S02]  /*c5d0*/  SEL R3, RZ, 0x1, P1 ;  /* 0x00000001ff037807 */ /* 0x000fe40000800000 */
[----:B------:R-:W-:Y:S02]  /*c5e0*/  SEL R7, R0, RZ, P1 ;  /* 0x000000ff00077207 */ /* 0x000fe40000800000 */
[----:B------:R-:W-:-:S03]  /*c5f0*/  LOP3.LUT R11, R6, R3, RZ, 0x3c, !PT ;  /* 0x00000003060b7212 */ /* 0x000fc600078e3cff */
[----:B------:R-:W-:Y:S01]  /*c600*/  IMAD R6, R7, 0x8, R2 ;  /* 0x0000000807067824 */ /* 0x000fe200078e0202 */
[----:B0-----:R-:W-:Y:S01]  /*c610*/  SHF.L.U32 R5, R11, 0x1f, RZ ;  /* 0x0000001f0b057819 */ /* 0x001fe200000006ff */
[----:B-1----:R-:W-:Y:S06]  /*c620*/  @!P0 BRA `(.L_x_301) ;  /* 0x0000000400ac8947 */ /* 0x002fec0003800000 */
.L_x_323:
[----:B------:R-:W1:Y:S01]  /*c630*/  SYNCS.PHASECHK.TRANS64.TRYWAIT P0, [R6+URZ], R5 ;  /* 0x00000005060075a7 */ /* 0x000e62000800017f */
[----:B------:R-:W-:-:S05]  /*c640*/  VIADD R0, R7, 0x1 ;  /* 0x0000000107007836 */ /* 0x000fca0000000000 */
[----:B------:R-:W-:-:S04]  /*c650*/  ISETP.NE.AND P1, PT, R0, 0xf, PT ;  /* 0x0000000f0000780c */ /* 0x000fc80003f25270 */
[----:B0-----:R-:W-:Y:S02]  /*c660*/  SEL R4, RZ, 0x1, P1 ;  /* 0x00000001ff047807 */ /* 0x001fe40000800000 */
[----:B------:R-:W-:Y:S02]  /*c670*/  SEL R3, R0, RZ, P1 ;  /* 0x000000ff00037207 */ /* 0x000fe40000800000 */
[----:B------:R-:W-:Y:S01]  /*c680*/  LOP3.LUT R0, R11, R4, RZ, 0x3c, !PT ;  /* 0x000000040b007212 */ /* 0x000fe200078e3cff */
[----:B-1----:R-:W-:Y:S06]  /*c690*/  @!P0 BRA `(.L_x_302) ;  /* 0x0000000400a48947 */ /* 0x002fec0003800000 */
.L_x_324:
[----:B------:R-:W-:Y:S01]  /*c6a0*/  IMAD R3, R3, 0x8, R2 ;  /* 0x0000000803037824 */ /* 0x000fe200078e0202 */
[----:B------:R-:W-:-:S07]  /*c6b0*/  SHF.L.U32 R0, R0, 0x1f, RZ ;  /* 0x0000001f00007819 */ /* 0x000fce00000006ff */
.L_x_303:
[----:B-1----:R1:W2:Y:S02]  /*c6c0*/  SYNCS.PHASECHK.TRANS64.TRYWAIT P0, [R3+URZ], R0 ;  /* 0x00000000030075a7 */ /* 0x0022a4000800017f */
[----:B--2---:R-:W-:Y:S05]  /*c6d0*/  @!P0 NANOSLEEP.SYNCS 0x989680 ;  /* 0x009896800000895d */ /* 0x004fea0003900000 */
[----:B------:R-:W2:Y:S02]  /*c6e0*/  @!P0 SYNCS.PHASECHK.TRANS64 P0, [R3+URZ], R0 ;  /* 0x00000000030085a7 */ /* 0x000ea4000800007f */
[----:B--2---:R-:W-:Y:S05]  /*c6f0*/  @!P0 BRA `(.L_x_303) ;  /* 0xfffffffc00f08947 */ /* 0x004fea000383ffff */
.L_x_287:
[----:B------:R-:W-:Y:S05]  /*c700*/  BSYNC B0 ;  /* 0x0000000000007941 */ /* 0x000fea0003800000 */
.L_x_286:
[----:B------:R-:W-:Y:S05]  /*c710*/  EXIT ;  /* 0x000000000000794d */ /* 0x000fea0003800000 */
.L_x_22:
[----:B---3--:R3:W4:Y:S02]  /*c720*/  SYNCS.PHASECHK.TRANS64.TRYWAIT P1, [R3+URZ], R0 ;  /* 0x00000000030075a7 */ /* 0x008724000802017f */
[----:B----4-:R-:W-:Y:S05]  /*c730*/  @!P1 NANOSLEEP.SYNCS 0x989680 ;  /* 0x009896800000995d */ /* 0x010fea0003900000 */
[----:B------:R-:W4:Y:S02]  /*c740*/  @!P1 SYNCS.PHASECHK.TRANS64 P1, [R3+URZ], R0 ;  /* 0x00000000030095a7 */ /* 0x000f24000802007f */
[----:B----4-:R-:W-:Y:S05]  /*c750*/  @!P1 BRA `(.L_x_22) ;  /* 0xfffffffc00f09947 */ /* 0x010fea000383ffff */
[----:B------:R-:W-:Y:S05]  /*c760*/  BRA `(.L_x_21) ;  /* 0xffffff4c00c07947 */ /* 0x000fea000383ffff */
.L_x_27:
[----:B-1----:R-:W-:-:S04]  /*c770*/  IMAD.U32 R6, RZ, RZ, UR7 ;  /* 0x00000007ff067e24 */ /* 0x002fc8000f8e00ff */
[----:B------:R1:W2:Y:S03]  /*c780*/  SYNCS.PHASECHK.TRANS64.TRYWAIT P1, [R6+URZ], R5 ;  /* 0x00000005060075a7 */ /* 0x0002a6000802017f */
[----:B--2---:R-:W-:Y:S05]  /*c790*/  @!P1 NANOSLEEP.SYNCS 0x989680 ;  /* 0x009896800000995d */ /* 0x004fea0003900000 */
[----:B------:R-:W2:Y:S02]  /*c7a0*/  @!P1 SYNCS.PHASECHK.TRANS64 P1, [R6+URZ], R5 ;  /* 0x00000005060095a7 */ /* 0x000ea4000802007f */
[----:B--2---:R-:W-:Y:S05]  /*c7b0*/  @!P1 BRA `(.L_x_27) ;  /* 0xfffffffc00ec9947 */ /* 0x004fea000383ffff */
[----:B------:R-:W-:Y:S05]  /*c7c0*/  BRA `(.L_x_26) ;  /* 0xffffff54007c7947 */ /* 0x000fea000383ffff */
.L_x_274:
[----:B------:R-:W-:Y:S01]  /*c7d0*/  BSSY B1, `(.L_x_304) ;  /* 0x0000006000017945 */ /* 0x000fe20003800000 */
[----:B------:R-:W-:-:S07]  /*c7e0*/  IMAD.MOV.U32 R15, RZ, RZ, -0x1 ;  /* 0xffffffffff0f7424 */ /* 0x000fce00078e00ff */
[----:B------:R-:W-:Y:S05]  /*c7f0*/  WARPSYNC.COLLECTIVE R15, `(.L_x_305) ;  /* 0x000000000f0c7348 */ /* 0x000fea0003c00000 */
[----:B------:R-:W-:Y:S02]  /*c800*/  ELECT P6, UR62, PT ;  /* 0x00000000003e782f */ /* 0x000fe400038c0000 */
[----:B------:R-:W-:Y:S01]  /*c810*/  MOV R14, UR62 ;  /* 0x0000003e000e7c02 */ /* 0x000fe20008000f00 */
[----:B------:R-:W-:Y:S10]  /*c820*/  ENDCOLLECTIVE ;  /* 0x000000000000791b */ /* 0x000ff40003800000 */
.L_x_305:
[----:B------:R-:W-:Y:S05]  /*c830*/  BSYNC B1 ;  /* 0x0000000000017941 */ /* 0x000fea0003800000 */
.L_x_304:
[----:B------:R-:W-:Y:S05]  /*c840*/  BRA `(.L_x_306) ;  /* 0xffffffe800ac7947 */ /* 0x000fea000383ffff */
.L_x_277:
[----:B0-----:R0:W1:Y:S02]  /*c850*/  SYNCS.PHASECHK.TRANS64.TRYWAIT P0, [R20+URZ+0x78], R7 ;  /* 0x00007807140075a7 */ /* 0x001064000800017f */
[----:B-1----:R-:W-:Y:S05]  /*c860*/  @!P0 NANOSLEEP.SYNCS 0x989680 ;  /* 0x009896800000895d */ /* 0x002fea0003900000 */
[----:B------:R-:W1:Y:S02]  /*c870*/  @!P0 SYNCS.PHASECHK.TRANS64 P0, [R20+URZ+0x78], R7 ;  /* 0x00007807140085a7 */ /* 0x000e64000800007f */
[----:B-1----:R-:W-:Y:S05]  /*c880*/  @!P0 BRA `(.L_x_277) ;  /* 0xfffffffc00f08947 */ /* 0x002fea000383ffff */
[----:B------:R-:W-:Y:S05]  /*c890*/  BRA `(.L_x_307) ;  /* 0xffffffe800e87947 */ /* 0x000fea000383ffff */
.L_x_285:
[----:B------:R-:W-:Y:S01]  /*c8a0*/  BSSY B0, `(.L_x_308) ;  /* 0x0000006000007945 */ /* 0x000fe20003800000 */
[----:B------:R-:W-:-:S07]  /*c8b0*/  IMAD.MOV.U32 R15, RZ, RZ, -0x1 ;  /* 0xffffffffff0f7424 */ /* 0x000fce00078e00ff */
[----:B------:R-:W-:Y:S05]  /*c8c0*/  WARPSYNC.COLLECTIVE R15, `(.L_x_309) ;  /* 0x000000000f0c7348 */ /* 0x000fea0003c00000 */
[----:B------:R-:W-:Y:S02]  /*c8d0*/  ELECT P6, UR62, PT ;  /* 0x00000000003e782f */ /* 0x000fe400038c0000 */
[----:B------:R-:W-:Y:S01]  /*c8e0*/  MOV R14, UR62 ;  /* 0x0000003e000e7c02 */ /* 0x000fe20008000f00 */
[----:B------:R-:W-:Y:S10]  /*c8f0*/  ENDCOLLECTIVE ;  /* 0x000000000000791b */ /* 0x000ff40003800000 */
.L_x_309:
[----:B------:R-:W-:Y:S05]  /*c900*/  BSYNC B0 ;  /* 0x0000000000007941 */ /* 0x000fea0003800000 */
.L_x_308:
[----:B------:R-:W-:Y:S05]  /*c910*/  BRA `(.L_x_310) ;  /* 0xfffffff400407947 */ /* 0x000fea000383ffff */
.L_x_289:
[----:B0-----:R0:W1:Y:S02]  /*c920*/  SYNCS.PHASECHK.TRANS64.TRYWAIT P0, [R7+URZ], R4 ;  /* 0x00000004070075a7 */ /* 0x001064000800017f */
[----:B-1----:R-:W-:Y:S05]  /*c930*/  @!P0 NANOSLEEP.SYNCS 0x989680 ;  /* 0x009896800000895d */ /* 0x002fea0003900000 */
[----:B------:R-:W1:Y:S02]  /*c940*/  @!P0 SYNCS.PHASECHK.TRANS64 P0, [R7+URZ], R4 ;  /* 0x00000004070085a7 */ /* 0x000e64000800007f */
[----:B-1----:R-:W-:Y:S05]  /*c950*/  @!P0 BRA `(.L_x_289) ;  /* 0xfffffffc00f08947 */ /* 0x002fea000383ffff */
[----:B------:R-:W-:Y:S05]  /*c960*/  BRA `(.L_x_311) ;  /* 0xfffffff400807947 */ /* 0x000fea000383ffff */
.L_x_290:
[----:B0-----:R0:W1:Y:S02]  /*c970*/  SYNCS.PHASECHK.TRANS64.TRYWAIT P0, [R8+URZ], R5 ;  /* 0x00000005080075a7 */ /* 0x001064000800017f */
[----:B-1----:R-:W-:Y:S05]  /*c980*/  @!P0 NANOSLEEP.SYNCS 0x989680 ;  /* 0x009896800000895d */ /* 0x002fea0003900000 */
[----:B------:R-:W1:Y:S02]  /*c990*/  @!P0 SYNCS.PHASECHK.TRANS64 P0, [R8+URZ], R5 ;  /* 0x00000005080085a7 */ /* 0x000e64000800007f */
[----:B-1----:R-:W-:Y:S05]  /*c9a0*/  @!P0 BRA `(.L_x_290) ;  /* 0xfffffffc00f08947 */ /* 0x002fea000383ffff */
[----:B------:R-:W-:Y:S05]  /*c9b0*/  BRA `(.L_x_312) ;  /* 0xfffffff400907947 */ /* 0x000fea000383ffff */
.L_x_291:
[----:B0-----:R0:W1:Y:S02]  /*c9c0*/  SYNCS.PHASECHK.TRANS64.TRYWAIT P0, [R9+URZ], R4 ;  /* 0x00000004090075a7 */ /* 0x001064000800017f */
[----:B-1----:R-:W-:Y:S05]  /*c9d0*/  @!P0 NANOSLEEP.SYNCS 0x989680 ;  /* 0x009896800000895d */ /* 0x002fea0003900000 */
[----:B------:R-:W1:Y:S02]  /*c9e0*/  @!P0 SYNCS.PHASECHK.TRANS64 P0, [R9+URZ], R4 ;  /* 0x00000004090085a7 */ /* 0x000e64000800007f */
[----:B-1----:R-:W-:Y:S05]  /*c9f0*/  @!P0 BRA `(.L_x_291) ;  /* 0xfffffffc00f08947 */ /* 0x002fea000383ffff */
[----:B------:R-:W-:Y:S05]  /*ca00*/  BRA `(.L_x_313) ;  /* 0xfffffff400a07947 */ /* 0x000fea000383ffff */
.L_x_292:
[----:B0-----:R0:W1:Y:S02]  /*ca10*/  SYNCS.PHASECHK.TRANS64.TRYWAIT P0, [R8+URZ], R5 ;  /* 0x00000005080075a7 */ /* 0x001064000800017f */
[----:B-1----:R-:W-:Y:S05]  /*ca20*/  @!P0 NANOSLEEP.SYNCS 0x989680 ;  /* 0x009896800000895d */ /* 0x002fea0003900000 */
[----:B------:R-:W1:Y:S02]  /*ca30*/  @!P0 SYNCS.PHASECHK.TRANS64 P0, [R8+URZ], R5 ;  /* 0x00000005080085a7 */ /* 0x000e64000800007f */
[----:B-1----:R-:W-:Y:S05]  /*ca40*/  @!P0 BRA `(.L_x_292) ;  /* 0xfffffffc00f08947 */ /* 0x002fea000383ffff */
[----:B------:R-:W-:Y:S05]  /*ca50*/  BRA `(.L_x_314) ;  /* 0xfffffff400b07947 */ /* 0x000fea000383ffff */
.L_x_293:
[----:B0-----:R0:W1:Y:S02]  /*ca60*/  SYNCS.PHASECHK.TRANS64.TRYWAIT P0, [R9+URZ], R4 ;  /* 0x00000004090075a7 */ /* 0x001064000800017f */
[----:B-1----:R-:W-:Y:S05]  /*ca70*/  @!P0 NANOSLEEP.SYNCS 0x989680 ;  /* 0x009896800000895d */ /* 0x002fea0003900000 */
[----:B------:R-:W1:Y:S02]  /*ca80*/  @!P0 SYNCS.PHASECHK.TRANS64 P0, [R9+URZ], R4 ;  /* 0x00000004090085a7 */ /* 0x000e64000800007f */
[----:B-1----:R-:W-:Y:S05]  /*ca90*/  @!P0 BRA `(.L_x_293) ;  /* 0xfffffffc00f08947 */ /* 0x002fea000383ffff */
[----:B------:R-:W-:Y:S05]  /*caa0*/  BRA `(.L_x_315) ;  /* 0xfffffff400c07947 */ /* 0x000fea000383ffff */
.L_x_294:
[----:B0-----:R0:W1:Y:S02]  /*cab0*/  SYNCS.PHASECHK.TRANS64.TRYWAIT P0, [R8+URZ], R5 ;  /* 0x00000005080075a7 */ /* 0x001064000800017f */
[----:B-1----:R-:W-:Y:S05]  /*cac0*/  @!P0 NANOSLEEP.SYNCS 0x989680 ;  /* 0x009896800000895d */ /* 0x002fea0003900000 */
[----:B------:R-:W1:Y:S02]  /*cad0*/  @!P0 SYNCS.PHASECHK.TRANS64 P0, [R8+URZ], R5 ;  /* 0x00000005080085a7 */ /* 0x000e64000800007f */
[----:B-1----:R-:W-:Y:S05]  /*cae0*/  @!P0 BRA `(.L_x_294) ;  /* 0xfffffffc00f08947 */ /* 0x002fea000383ffff */
[----:B------:R-:W-:Y:S05]  /*caf0*/  BRA `(.L_x_316) ;  /* 0xfffffff400d07947 */ /* 0x000fea000383ffff */
.L_x_295:
[----:B0-----:R0:W1:Y:S02]  /*cb00*/  SYNCS.PHASECHK.TRANS64.TRYWAIT P0, [R9+URZ], R4 ;  /* 0x00000004090075a7 */ /* 0x001064000800017f */
[----:B-1----:R-:W-:Y:S05]  /*cb10*/  @!P0 NANOSLEEP.SYNCS 0x989680 ;  /* 0x009896800000895d */ /* 0x002fea0003900000 */
[----:B------:R-:W1:Y:S02]  /*cb20*/  @!P0 SYNCS.PHASECHK.TRANS64 P0, [R9+URZ], R4 ;  /* 0x00000004090085a7 */ /* 0x000e64000800007f */
[----:B-1----:R-:W-:Y:S05]  /*cb30*/  @!P0 BRA `(.L_x_295) ;  /* 0xfffffffc00f08947 */ /* 0x002fea000383ffff */
[----:B------:R-:W-:Y:S05]  /*cb40*/  BRA `(.L_x_317) ;  /* 0xfffffff400e07947 */ /* 0x000fea000383ffff */
.L_x_296:
[----:B0-----:R0:W1:Y:S02]  /*cb50*/  SYNCS.PHASECHK.TRANS64.TRYWAIT P0, [R8+URZ], R5 ;  /* 0x00000005080075a7 */ /* 0x001064000800017f */
[----:B-1----:R-:W-:Y:S05]  /*cb60*/  @!P0 NANOSLEEP.SYNCS 0x989680 ;  /* 0x009896800000895d */ /* 0x002fea0003900000 */
[----:B------:R-:W1:Y:S02]  /*cb70*/  @!P0 SYNCS.PHASECHK.TRANS64 P0, [R8+URZ], R5 ;  /* 0x00000005080085a7 */ /* 0x000e64000800007f */
[----:B-1----:R-:W-:Y:S05]  /*cb80*/  @!P0 BRA `(.L_x_296) ;  /* 0xfffffffc00f08947 */ /* 0x002fea000383ffff */
[----:B------:R-:W-:Y:S05]  /*cb90*/  BRA `(.L_x_318) ;  /* 0xfffffff400f07947 */ /* 0x000fea000383ffff */
.L_x_297:
[----:B0-----:R0:W1:Y:S02]  /*cba0*/  SYNCS.PHASECHK.TRANS64.TRYWAIT P0, [R9+URZ], R4 ;  /* 0x00000004090075a7 */ /* 0x001064000800017f */
[----:B-1----:R-:W-:Y:S05]  /*cbb0*/  @!P0 NANOSLEEP.SYNCS 0x989680 ;  /* 0x009896800000895d */ /* 0x002fea0003900000 */
[----:B------:R-:W1:Y:S02]  /*cbc0*/  @!P0 SYNCS.PHASECHK.TRANS64 P0, [R9+URZ], R4 ;  /* 0x00000004090085a7 */ /* 0x000e64000800007f */
[----:B-1----:R-:W-:Y:S05]  /*cbd0*/  @!P0 BRA `(.L_x_297) ;  /* 0xfffffffc00f08947 */ /* 0x002fea000383ffff */
[----:B------:R-:W-:Y:S05]  /*cbe0*/  BRA `(.L_x_319) ;  /* 0xfffffff800007947 */ /* 0x000fea000383ffff */
.L_x_298:
[----:B0-----:R0:W1:Y:S02]  /*cbf0*/  SYNCS.PHASECHK.TRANS64.TRYWAIT P0, [R8+URZ], R5 ;  /* 0x00000005080075a7 */ /* 0x001064000800017f */
[----:B-1----:R-:W-:Y:S05]  /*cc00*/  @!P0 NANOSLEEP.SYNCS 0x989680 ;  /* 0x009896800000895d */ /* 0x002fea0003900000 */
[----:B------:R-:W1:Y:S02]  /*cc10*/  @!P0 SYNCS.PHASECHK.TRANS64 P0, [R8+URZ], R5 ;  /* 0x00000005080085a7 */ /* 0x000e64000800007f */
[----:B-1----:R-:W-:Y:S05]  /*cc20*/  @!P0 BRA `(.L_x_298) ;  /* 0xfffffffc00f08947 */ /* 0x002fea000383ffff */
[----:B------:R-:W-:Y:S05]  /*cc30*/  BRA `(.L_x_320) ;  /* 0xfffffff800107947 */ /* 0x000fea000383ffff */
.L_x_299:
[----:B0-----:R0:W1:Y:S02]  /*cc40*/  SYNCS.PHASECHK.TRANS64.TRYWAIT P0, [R9+URZ], R4 ;  /* 0x00000004090075a7 */ /* 0x001064000800017f */
[----:B-1----:R-:W-:Y:S05]  /*cc50*/  @!P0 NANOSLEEP.SYNCS 0x989680 ;  /* 0x009896800000895d */ /* 0x002fea0003900000 */
[----:B------:R-:W1:Y:S02]  /*cc60*/  @!P0 SYNCS.PHASECHK.TRANS64 P0, [R9+URZ], R4 ;  /* 0x00000004090085a7 */ /* 0x000e64000800007f */
[----:B-1----:R-:W-:Y:S05]  /*cc70*/  @!P0 BRA `(.L_x_299) ;  /* 0xfffffffc00f08947 */ /* 0x002fea000383ffff */
[----:B------:R-:W-:Y:S05]  /*cc80*/  BRA `(.L_x_321) ;  /* 0xfffffff800207947 */ /* 0x000fea000383ffff */
.L_x_300:
[----:B0-----:R0:W1:Y:S02]  /*cc90*/  SYNCS.PHASECHK.TRANS64.TRYWAIT P0, [R8+URZ], R5 ;  /* 0x00000005080075a7 */ /* 0x001064000800017f */
[----:B-1----:R-:W-:Y:S05]  /*cca0*/  @!P0 NANOSLEEP.SYNCS 0x989680 ;  /* 0x009896800000895d */ /* 0x002fea0003900000 */
[----:B------:R-:W1:Y:S02]  /*ccb0*/  @!P0 SYNCS.PHASECHK.TRANS64 P0, [R8+URZ], R5 ;  /* 0x00000005080085a7 */ /* 0x000e64000800007f */
[----:B-1----:R-:W-:Y:S05]  /*ccc0*/  @!P0 BRA `(.L_x_300) ;  /* 0xfffffffc00f08947 */ /* 0x002fea000383ffff */
[----:B------:R-:W-:Y:S05]  /*ccd0*/  BRA `(.L_x_322) ;  /* 0xfffffff800307947 */ /* 0x000fea000383ffff */
.L_x_301:
[----:B0-----:R0:W1:Y:S02]  /*cce0*/  SYNCS.PHASECHK.TRANS64.TRYWAIT P0, [R9+URZ], R4 ;  /* 0x00000004090075a7 */ /* 0x001064000800017f */
[----:B-1----:R-:W-:Y:S05]  /*ccf0*/  @!P0 NANOSLEEP.SYNCS 0x989680 ;  /* 0x009896800000895d */ /* 0x002fea0003900000 */
[----:B------:R-:W1:Y:S02]  /*cd00*/  @!P0 SYNCS.PHASECHK.TRANS64 P0, [R9+URZ], R4 ;  /* 0x00000004090085a7 */ /* 0x000e64000800007f */
[----:B-1----:R-:W-:Y:S05]  /*cd10*/  @!P0 BRA `(.L_x_301) ;  /* 0xfffffffc00f08947 */ /* 0x002fea000383ffff */
[----:B------:R-:W-:Y:S05]  /*cd20*/  BRA `(.L_x_323) ;  /* 0xfffffff800407947 */ /* 0x000fea000383ffff */
.L_x_302:
[----:B0-----:R0:W1:Y:S02]  /*cd30*/  SYNCS.PHASECHK.TRANS64.TRYWAIT P0, [R6+URZ], R5 ;  /* 0x00000005060075a7 */ /* 0x001064000800017f */
[----:B-1----:R-:W-:Y:S05]  /*cd40*/  @!P0 NANOSLEEP.SYNCS 0x989680 ;  /* 0x009896800000895d */ /* 0x002fea0003900000 */
[----:B------:R-:W1:Y:S02]  /*cd50*/  @!P0 SYNCS.PHASECHK.TRANS64 P0, [R6+URZ], R5 ;  /* 0x00000005060085a7 */ /* 0x000e64000800007f */
[----:B-1----:R-:W-:Y:S05]  /*cd60*/  @!P0 BRA `(.L_x_302) ;  /* 0xfffffffc00f08947 */ /* 0x002fea000383ffff */
[----:B------:R-:W-:Y:S05]  /*cd70*/  BRA `(.L_x_324) ;  /* 0xfffffff800487947 */ /* 0x000fea000383ffff */
.L_x_325:
[----:B------:R-:W-:-:S00]  /*cd80*/  BRA `(.L_x_325) ;  /* 0xfffffffc00fc7947 */ /* 0x000fc0000383ffff */
[----:B------:R-:W-:-:S00]  /*cd90*/  NOP ;  /* 0x0000000000007918 */ /* 0x000fc00000000000 */
        /* <DEDUP_REMOVED lines=14> */
.L_x_326:


//--------------------- .nv.global.init           --------------------------
	.section	.nv.global.init,"aw",@progbits
.nv.global.init:
	.type		$str$22,@object
	.size		$str$22,($str$23 - $str$22)
$str$22:
        /*0000*/ 	.byte	0x6b, 0x5f, 0x74, 0x69, 0x6c, 0x65, 0x5f, 0x63, 0x6f, 0x75, 0x6e, 0x74, 0x20, 0x3e, 0x3d, 0x20
        /*0010*/ 	.byte	0x31, 0x00
	.type		$str$23,@object
	.size		$str$23,(__unnamed_1 - $str$23)
$str$23:
        /*0012*/ 	.byte	0x2f, 0x74, 0x6d, 0x70, 0x2f, 0x63, 0x75, 0x74, 0x6c, 0x61, 0x73, 0x73, 0x5f, 0x73, 0x77, 0x65
        /*0022*/ 	.byte	0x65, 0x70, 0x5f, 0x73, 0x72, 0x63, 0x2f, 0x69, 0x6e, 0x63, 0x6c, 0x75, 0x64, 0x65, 0x2f, 0x63
        /*0032*/ 	.byte	0x75, 0x74, 0x6c, 0x61, 0x73, 0x73, 0x2f, 0x67, 0x65, 0x6d, 0x6d, 0x2f, 0x63, 0x6f, 0x6c, 0x6c
        /*0042*/ 	.byte	0x65, 0x63, 0x74, 0x69, 0x76, 0x65, 0x2f, 0x73, 0x6d, 0x39, 0x30, 0x5f, 0x6d, 0x6d, 0x61, 0x5f
        /*0052*/ 	.byte	0x74, 0x6d, 0x61, 0x5f, 0x67, 0x6d, 0x6d, 0x61, 0x5f, 0x73, 0x73, 0x5f, 0x77, 0x61, 0x72, 0x70
        /*0062*/ 	.byte	0x73, 0x70, 0x65, 0x63, 0x69, 0x61, 0x6c, 0x69, 0x7a, 0x65, 0x64, 0x2e, 0x68, 0x70, 0x70, 0x00
	.type		__unnamed_1,@object
	.size		__unnamed_1,(.L_0 - __unnamed_1)
__unnamed_1:
        /*0072*/ 	.byte	0x76, 0x6f, 0x69, 0x64, 0x20, 0x63, 0x75, 0x74, 0x6c, 0x61, 0x73, 0x73, 0x3a, 0x3a, 0x67, 0x65
        /* <DEDUP_REMOVED lines=180> */
        /*0bc2*/ 	.byte	0x69, 0x74, 0x79, 0x5d, 0x00
.L_0:


//--------------------- .nv.shared._ZN7cutlass13device_kernelINS_4gemm6kernel13GemmUniversalIN4cute5tupleIJiiiiEEENS1_10collective13CollectiveMmaINS1_34MainloopSm90TmaGmmaWarpSpecializedILi15ENS5_IJNS4_1CILi2EEENSA_ILi1EEESC_EEENS1_35KernelTmaWarpSpecializedCooperativeEEENS5_IJNSA_ILi384EEENSA_ILi80EEENSA_ILi16EEEEEENS_6half_tENS5_IJlSC_lEEESK_SL_NS4_8TiledMMAINS4_8MMA_AtomIJNS4_4SM904GMMA25MMA_64x16x16_F32F16F16_SSILNSP_5MajorE0ELSR_0ELNSP_7ScaleInE1ELSS_1EEEEEENS4_6LayoutISD_NS5_IJSC_NSA_ILi0EEESW_EEEEENS5_IJNS4_10UnderscoreESZ_SZ_EEEEENS4_13SM90_TMA_LOADENS4_14ComposedLayoutINS4_7SwizzleILi1ELi4ELi3EEENS4_18smem_ptr_flag_bitsILi16EEENSV_INS5_IJNSA_ILi8EEESI_EEENS5_IJSI_SC_EEEEEEEvNS4_8identityENS4_23SM90_TMA_LOAD_MULTICASTES1C_vS1D_EENS_8epilogue10collective6detail29Sm90TmaWarpSpecializedAdapterINS1H_15DefaultEpilogueISK_SL_SL_NS1G_6thread17LinearCombinationISK_Li1EffLNS1L_9ScaleType4KindE0ELNS_15FloatRoundStyleE2ESK_EENS1_15EpilogueDefaultEEEEEvvEEEEvNT_6ParamsE --------------------------
	.section	.nv.shared._ZN7cutlass13device_kernelINS_4gemm6kernel13GemmUniversalIN4cute5tupleIJiiiiEEENS1_10collective13CollectiveMmaINS1_34MainloopSm90TmaGmmaWarpSpecializedILi15ENS5_IJNS4_1CILi2EEENSA_ILi1EEESC_EEENS1_35KernelTmaWarpSpecializedCooperativeEEENS5_IJNSA_ILi384EEENSA_ILi80EEENSA_ILi16EEEEEENS_6half_tENS5_IJlSC_lEEESK_SL_NS4_8TiledMMAINS4_8MMA_AtomIJNS4_4SM904GMMA25MMA_64x16x16_F32F16F16_SSILNSP_5MajorE0ELSR_0ELNSP_7ScaleInE1ELSS_1EEEEEENS4_6LayoutISD_NS5_IJSC_NSA_ILi0EEESW_EEEEENS5_IJNS4_10UnderscoreESZ_SZ_EEEEENS4_13SM90_TMA_LOADENS4_14ComposedLayoutINS4_7SwizzleILi1ELi4ELi3EEENS4_18smem_ptr_flag_bitsILi16EEENSV_INS5_IJNSA_ILi8EEESI_EEENS5_IJSI_SC_EEEEEEEvNS4_8identityENS4_23SM90_TMA_LOAD_MULTICASTES1C_vS1D_EENS_8epilogue10collective6detail29Sm90TmaWarpSpecializedAdapterINS1H_15DefaultEpilogueISK_SL_SL_NS1G_6thread17LinearCombinationISK_Li1EffLNS1L_9ScaleType4KindE0ELNS_15FloatRoundStyleE2ESK_EENS1_15EpilogueDefaultEEEEEvvEEEEvNT_6ParamsE,"aw",@nobits
	.sectionflags	@""
	.align	16
	.zero		1024


//--------------------- .nv.shared.reserved.0     --------------------------
	.section	.nv.shared.reserved.0,"aw",@nobits
	.weak		__nv_reservedSMEM_offset_0_alias
	.size		__nv_reservedSMEM_offset_0_alias, 0, 0
	.other		__nv_reservedSMEM_offset_0_alias,@"STO_CUDA_RESERVED_SHARED STV_DEFAULT"
__nv_reservedSMEM_offset_0_alias:
	.zero		0


//--------------------- .nv.global                --------------------------
	.section	.nv.global,"aw",@nobits
.nv.global:
	.type		_ZN40_INTERNAL_97f40be5_4_k_cu_d85694db_155434cute1_E,@object
	.size		_ZN40_INTERNAL_97f40be5_4_k_cu_d85694db_155434cute1_E,(_ZN40_INTERNAL_97f40be5_4_k_cu_d85694db_155434cuda3std3__45__cpo6cbeginE - _ZN40_INTERNAL_97f40be5_4_k_cu_d85694db_155434cute1_E)
_ZN40_INTERNAL_97f40be5_4_k_cu_d85694db_155434cute1_E:
	.zero		1
	.type		_ZN40_INTERNAL_97f40be5_4_k_cu_d85694db_155434cuda3std3__45__cpo6cbeginE,@object
	.size		_ZN40_INTERNAL_97f40be5_4_k_cu_d85694db_155434cuda3std3__45__cpo6cbeginE,(_ZN40_INTERNAL_97f40be5_4_k_cu_d85694db_155434cuda3std3__48in_placeE - _ZN40_INTERNAL_97f40be5_4_k_cu_d85694db_155434cuda3std3__45__cpo6cbeginE)
_ZN40_INTERNAL_97f40be5_4_k_cu_d85694db_155434cuda3std3__45__cpo6cbeginE:
	.zero		1
	.type		_ZN40_INTERNAL_97f40be5_4_k_cu_d85694db_155434cuda3std3__48in_placeE,@object
	.size		_ZN40_INTERNAL_97f40be5_4_k_cu_d85694db_155434cuda3std3__48in_placeE,(_ZN40_INTERNAL_97f40be5_4_k_cu_d85694db_155434cuda3std6ranges3__45__cpo9iter_moveE - _ZN40_INTERNAL_97f40be5_4_k_cu_d85694db_155434cuda3std3__48in_placeE)
_ZN40_INTERNAL_97f40be5_4_k_cu_d85694db_155434cuda3std3__48in_placeE:
	.zero		1
	.type		_ZN40_INTERNAL_97f40be5_4_k_cu_d85694db_155434cuda3std6ranges3__45__cpo9iter_moveE,@object
	.size		_ZN40_INTERNAL_97f40be5_4_k_cu_d85694db_155434cuda3std6ranges3__45__cpo9iter_moveE,(_ZN40_INTERNAL_97f40be5_4_k_cu_d85694db_155434cuda3std3__45__cpo5beginE - _ZN40_INTERNAL_97f40be5_4_k_cu_d85694db_155434cuda3std6ranges3__45__cpo9iter_moveE)
_ZN40_INTERNAL_97f40be5_4_k_cu_d85694db_155434cuda3std6ranges3__45__cpo9iter_moveE:
	.zero		1
	.type		_ZN40_INTERNAL_97f40be5_4_k_cu_d85694db_155434cuda3std3__45__cpo5beginE,@object
	.size		_ZN40_INTERNAL_97f40be5_4_k_cu_d85694db_155434cuda3std3__45__cpo5beginE,(_ZN40_INTERNAL_97f40be5_4_k_cu_d85694db_155434cuda3std3__442_GLOBAL__N__97f40be5_4_k_cu_d85694db_155436ignoreE - _ZN40_INTERNAL_97f40be5_4_k_cu_d85694db_155434cuda3std3__45__cpo5beginE)
_ZN40_INTERNAL_97f40be5_4_k_cu_d85694db_155434cuda3std3__45__cpo5beginE:
	.zero		1
	.type		_ZN40_INTERNAL_97f40be5_4_k_cu_d85694db_155434cuda3std3__442_GLOBAL__N__97f40be5_4_k_cu_d85694db_155436ignoreE,@object
	.size		_ZN40_INTERNAL_97f40be5_4_k_cu_d85694db_155434cuda3std3__442_GLOBAL__N__97f40be5_4_k_cu_d85694db_155436ignoreE,(_ZN40_INTERNAL_97f40be5_4_k_cu_d85694db_155434cute7productE - _ZN40_INTERNAL_97f40be5_4_k_cu_d85694db_155434cuda3std3__442_GLOBAL__N__97f40be5_4_k_cu_d85694db_155436ignoreE)
_ZN40_INTERNAL_97f40be5_4_k_cu_d85694db_155434cuda3std3__442_GLOBAL__N__97f40be5_4_k_cu_d85694db_155436ignoreE:
	.zero		1
	.type		_ZN40_INTERNAL_97f40be5_4_k_cu_d85694db_155434cute7productE,@object
	.size		_ZN40_INTERNAL_97f40be5_4_k_cu_d85694db_155434cute7productE,(_ZN40_INTERNAL_97f40be5_4_k_cu_d85694db_155434cuda3std3__45__cpo3endE - _ZN40_INTERNAL_97f40be5_4_k_cu_d85694db_155434cute7productE)
_ZN40_INTERNAL_97f40be5_4_k_cu_d85694db_155434cute7productE:
	.zero		1
	.type		_ZN40_INTERNAL_97f40be5_4_k_cu_d85694db_155434cuda3std3__45__cpo3endE,@object
	.size		_ZN40_INTERNAL_97f40be5_4_k_cu_d85694db_155434cuda3std3__45__cpo3endE,(_ZN40_INTERNAL_97f40be5_4_k_cu_d85694db_155434cuda3std3__419piecewise_constructE - _ZN40_INTERNAL_97f40be5_4_k_cu_d85694db_155434cuda3std3__45__cpo3endE)
_ZN40_INTERNAL_97f40be5_4_k_cu_d85694db_155434cuda3std3__45__cpo3endE:
	.zero		1
	.type		_ZN40_INTERNAL_97f40be5_4_k_cu_d85694db_155434cuda3std3__419piecewise_constructE,@object
	.size		_ZN40_INTERNAL_97f40be5_4_k_cu_d85694db_155434cuda3std3__419piecewise_constructE,(_ZN40_INTERNAL_97f40be5_4_k_cu_d85694db_155434cuda3std3__45__cpo4cendE - _ZN40_INTERNAL_97f40be5_4_k_cu_d85694db_155434cuda3std3__419piecewise_constructE)
_ZN40_INTERNAL_97f40be5_4_k_cu_d85694db_155434cuda3std3__419piecewise_constructE:
	.zero		1
	.type		_ZN40_INTERNAL_97f40be5_4_k_cu_d85694db_155434cuda3std3__45__cpo4cendE,@object
	.size		_ZN40_INTERNAL_97f40be5_4_k_cu_d85694db_155434cuda3std3__45__cpo4cendE,(_ZN40_INTERNAL_97f40be5_4_k_cu_d85694db_155434cuda3std6ranges3__45__cpo4swapE - _ZN40_INTERNAL_97f40be5_4_k_cu_d85694db_155434cuda3std3__45__cpo4cendE)
_ZN40_INTERNAL_97f40be5_4_k_cu_d85694db_155434cuda3std3__45__cpo4cendE:
	.zero		1
	.type		_ZN40_INTERNAL_97f40be5_4_k_cu_d85694db_155434cuda3std6ranges3__45__cpo4swapE,@object
	.size		_ZN40_INTERNAL_97f40be5_4_k_cu_d85694db_155434cuda3std6ranges3__45__cpo4swapE,(.L_8 - _ZN40_INTERNAL_97f40be5_4_k_cu_d85694db_155434cuda3std6ranges3__45__cpo4swapE)
_ZN40_INTERNAL_97f40be5_4_k_cu_d85694db_155434cuda3std6ranges3__45__cpo4swapE:
	.zero		1
.L_8:


//--------------------- .nv.constant0._ZN7cutlass13device_kernelINS_4gemm6kernel13GemmUniversalIN4cute5tupleIJiiiiEEENS1_10collective13CollectiveMmaINS1_34MainloopSm90TmaGmmaWarpSpecializedILi15ENS5_IJNS4_1CILi2EEENSA_ILi1EEESC_EEENS1_35KernelTmaWarpSpecializedCooperativeEEENS5_IJNSA_ILi384EEENSA_ILi80EEENSA_ILi16EEEEEENS_6half_tENS5_IJlSC_lEEESK_SL_NS4_8TiledMMAINS4_8MMA_AtomIJNS4_4SM904GMMA25MMA_64x16x16_F32F16F16_SSILNSP_5MajorE0ELSR_0ELNSP_7ScaleInE1ELSS_1EEEEEENS4_6LayoutISD_NS5_IJSC_NSA_ILi0EEESW_EEEEENS5_IJNS4_10UnderscoreESZ_SZ_EEEEENS4_13SM90_TMA_LOADENS4_14ComposedLayoutINS4_7SwizzleILi1ELi4ELi3EEENS4_18smem_ptr_flag_bitsILi16EEENSV_INS5_IJNSA_ILi8EEESI_EEENS5_IJSI_SC_EEEEEEEvNS4_8identityENS4_23SM90_TMA_LOAD_MULTICASTES1C_vS1D_EENS_8epilogue10collective6detail29Sm90TmaWarpSpecializedAdapterINS1H_15DefaultEpilogueISK_SL_SL_NS1G_6thread17LinearCombinationISK_Li1EffLNS1L_9ScaleType4KindE0ELNS_15FloatRoundStyleE2ESK_EENS1_15EpilogueDefaultEEEEEvvEEEEvNT_6ParamsE --------------------------
	.section	.nv.constant0._ZN7cutlass13device_kernelINS_4gemm6kernel13GemmUniversalIN4cute5tupleIJiiiiEEENS1_10collective13CollectiveMmaINS1_34MainloopSm90TmaGmmaWarpSpecializedILi15ENS5_IJNS4_1CILi2EEENSA_ILi1EEESC_EEENS1_35KernelTmaWarpSpecializedCooperativeEEENS5_IJNSA_ILi384EEENSA_ILi80EEENSA_ILi16EEEEEENS_6half_tENS5_IJlSC_lEEESK_SL_NS4_8TiledMMAINS4_8MMA_AtomIJNS4_4SM904GMMA25MMA_64x16x16_F32F16F16_SSILNSP_5MajorE0ELSR_0ELNSP_7ScaleInE1ELSS_1EEEEEENS4_6LayoutISD_NS5_IJSC_NSA_ILi0EEESW_EEEEENS5_IJNS4_10UnderscoreESZ_SZ_EEEEENS4_13SM90_TMA_LOADENS4_14ComposedLayoutINS4_7SwizzleILi1ELi4ELi3EEENS4_18smem_ptr_flag_bitsILi16EEENSV_INS5_IJNSA_ILi8EEESI_EEENS5_IJSI_SC_EEEEEEEvNS4_8identityENS4_23SM90_TMA_LOAD_MULTICASTES1C_vS1D_EENS_8epilogue10collective6detail29Sm90TmaWarpSpecializedAdapterINS1H_15DefaultEpilogueISK_SL_SL_NS1G_6thread17LinearCombinationISK_Li1EffLNS1L_9ScaleType4KindE0ELNS_15FloatRoundStyleE2ESK_EENS1_15EpilogueDefaultEEEEEvvEEEEvNT_6ParamsE,"a",@progbits
	.sectionflags	@""
	.align	4
.nv.constant0._ZN7cutlass13device_kernelINS_4gemm6kernel13GemmUniversalIN4cute5tupleIJiiiiEEENS1_10collective13CollectiveMmaINS1_34MainloopSm90TmaGmmaWarpSpecializedILi15ENS5_IJNS4_1CILi2EEENSA_ILi1EEESC_EEENS1_35KernelTmaWarpSpecializedCooperativeEEENS5_IJNSA_ILi384EEENSA_ILi80EEENSA_ILi16EEEEEENS_6half_tENS5_IJlSC_lEEESK_SL_NS4_8TiledMMAINS4_8MMA_AtomIJNS4_4SM904GMMA25MMA_64x16x16_F32F16F16_SSILNSP_5MajorE0ELSR_0ELNSP_7ScaleInE1ELSS_1EEEEEENS4_6LayoutISD_NS5_IJSC_NSA_ILi0EEESW_EEEEENS5_IJNS4_10UnderscoreESZ_SZ_EEEEENS4_13SM90_TMA_LOADENS4_14ComposedLayoutINS4_7SwizzleILi1ELi4ELi3EEENS4_18smem_ptr_flag_bitsILi16EEENSV_INS5_IJNSA_ILi8EEESI_EEENS5_IJSI_SC_EEEEEEEvNS4_8identityENS4_23SM90_TMA_LOAD_MULTICASTES1C_vS1D_EENS_8epilogue10collective6detail29Sm90TmaWarpSpecializedAdapterINS1H_15DefaultEpilogueISK_SL_SL_NS1G_6thread17LinearCombinationISK_Li1EffLNS1L_9ScaleType4KindE0ELNS_15FloatRoundStyleE2ESK_EENS1_15EpilogueDefaultEEEEEvvEEEEvNT_6ParamsE:
	.zero		1664


//--------------------- SYMBOLS --------------------------

	.type		.nv.reservedSmem.offset0,@object
	.size		.nv.reservedSmem.offset0,0x4
	.type		__assertfail,@function
